	.target	sm_90a

	.elftype	@"ET_EXEC"


//--------------------- .note.nv.tkinfo           --------------------------
	.section	.note.nv.tkinfo,"",@"SHT_NOTE"
	.sectionflags	@"SHF_NOTE_NV_TKINFO"
	.tkinfo
        /*0018*/ 	.word	0x00000002
        /*0030*/ 	.string	""
        /*0030*/ 	.string	"ptxas"
        /*0030*/ 	.string	"Cuda compilation tools, release 13.0, V13.0.88"
        /*0030*/ 	.string	"Build cuda_13.0.r13.0/compiler.36424714_0"
        /*0030*/ 	.string	"-arch sm_90a -m 64 "



//--------------------- .note.nv.cuinfo           --------------------------
	.section	.note.nv.cuinfo,"",@"SHT_NOTE"
	.sectionflags	@"SHF_NOTE_NV_CUINFO"
        /*0018*/ 	.short	0x0002
        /*001a*/ 	.short	0x005a
        /*001c*/ 	.short	0x0082
	.zero		2


//--------------------- .nv.info                  --------------------------
	.section	.nv.info,"",@"SHT_CUDA_INFO"
	.align	4


	//----- nvinfo : EIATTR_REGCOUNT
	.align		4
        /*0000*/ 	.byte	0x04, 0x2f
        /*0002*/ 	.short	(.L_12 - .L_11)
	.align		4
.L_11:
        /*0004*/ 	.word	index@(_ZN7cutlass13device_kernelINS_4gemm6kernel13GemmUniversalIN4cute5tupleIJiiiiEEENS1_10collective13CollectiveMmaINS1_37MainloopSm90TmaGmmaWarpSpecializedFP8ILi18ENS5_IJNS4_1CILi8EEENSA_ILi1EEESC_EEENS1_32KernelTmaWarpSpecializedPingpongEEENS5_IJNSA_ILi64EEENSA_ILi128EEESG_EEENS_12float_e5m2_tENS5_IJlSC_lEEESJ_SK_NS4_8TiledMMAINS4_8MMA_AtomIJNS4_4SM904GMMA31MMA_64x128x32_F32E5M2E5M2_SS_TNILNSO_7ScaleInE1ELSQ_1EEEEEENS4_6LayoutINS5_IJSC_SC_SC_EEENS5_IJNSA_ILi0EEESV_SV_EEEEENS5_IJNS4_10UnderscoreESY_SY_EEEEENS4_13SM90_TMA_LOADENS4_14ComposedLayoutINS4_7SwizzleILi2ELi4ELi3EEENS4_18smem_ptr_flag_bitsILi8EEENST_INS5_IJSB_SG_EEENS5_IJSG_SC_EEEEEEEvNS4_8identityENS4_23SM90_TMA_LOAD_MULTICASTES1A_vS1B_EENS_8epilogue10collective6detail29Sm90TmaWarpSpecializedAdapterINS1F_15DefaultEpilogueISJ_SK_SK_NS1E_6thread17LinearCombinationISJ_Li1EffLNS1J_9ScaleType4KindE0ELNS_15FloatRoundStyleE2ESJ_EENS1_15EpilogueDefaultEEEEEvvEEEEvNT_6ParamsE)
        /*0008*/ 	.word	0x000000a8


	//----- nvinfo : EIATTR_FRAME_SIZE
	.align		4
.L_12:
        /*000c*/ 	.byte	0x04, 0x11
        /*000e*/ 	.short	(.L_14 - .L_13)
	.align		4
.L_13:
        /*0010*/ 	.word	index@(_ZN7cutlass13device_kernelINS_4gemm6kernel13GemmUniversalIN4cute5tupleIJiiiiEEENS1_10collective13CollectiveMmaINS1_37MainloopSm90TmaGmmaWarpSpecializedFP8ILi18ENS5_IJNS4_1CILi8EEENSA_ILi1EEESC_EEENS1_32KernelTmaWarpSpecializedPingpongEEENS5_IJNSA_ILi64EEENSA_ILi128EEESG_EEENS_12float_e5m2_tENS5_IJlSC_lEEESJ_SK_NS4_8TiledMMAINS4_8MMA_AtomIJNS4_4SM904GMMA31MMA_64x128x32_F32E5M2E5M2_SS_TNILNSO_7ScaleInE1ELSQ_1EEEEEENS4_6LayoutINS5_IJSC_SC_SC_EEENS5_IJNSA_ILi0EEESV_SV_EEEEENS5_IJNS4_10UnderscoreESY_SY_EEEEENS4_13SM90_TMA_LOADENS4_14ComposedLayoutINS4_7SwizzleILi2ELi4ELi3EEENS4_18smem_ptr_flag_bitsILi8EEENST_INS5_IJSB_SG_EEENS5_IJSG_SC_EEEEEEEvNS4_8identityENS4_23SM90_TMA_LOAD_MULTICASTES1A_vS1B_EENS_8epilogue10collective6detail29Sm90TmaWarpSpecializedAdapterINS1F_15DefaultEpilogueISJ_SK_SK_NS1E_6thread17LinearCombinationISJ_Li1EffLNS1J_9ScaleType4KindE0ELNS_15FloatRoundStyleE2ESJ_EENS1_15EpilogueDefaultEEEEEvvEEEEvNT_6ParamsE)
        /*0014*/ 	.word	0x00000000


	//----- nvinfo : EIATTR_MIN_STACK_SIZE
	.align		4
.L_14:
        /*0018*/ 	.byte	0x04, 0x12
        /*001a*/ 	.short	(.L_16 - .L_15)
	.align		4
.L_15:
        /*001c*/ 	.word	index@(_ZN7cutlass13device_kernelINS_4gemm6kernel13GemmUniversalIN4cute5tupleIJiiiiEEENS1_10collective13CollectiveMmaINS1_37MainloopSm90TmaGmmaWarpSpecializedFP8ILi18ENS5_IJNS4_1CILi8EEENSA_ILi1EEESC_EEENS1_32KernelTmaWarpSpecializedPingpongEEENS5_IJNSA_ILi64EEENSA_ILi128EEESG_EEENS_12float_e5m2_tENS5_IJlSC_lEEESJ_SK_NS4_8TiledMMAINS4_8MMA_AtomIJNS4_4SM904GMMA31MMA_64x128x32_F32E5M2E5M2_SS_TNILNSO_7ScaleInE1ELSQ_1EEEEEENS4_6LayoutINS5_IJSC_SC_SC_EEENS5_IJNSA_ILi0EEESV_SV_EEEEENS5_IJNS4_10UnderscoreESY_SY_EEEEENS4_13SM90_TMA_LOADENS4_14ComposedLayoutINS4_7SwizzleILi2ELi4ELi3EEENS4_18smem_ptr_flag_bitsILi8EEENST_INS5_IJSB_SG_EEENS5_IJSG_SC_EEEEEEEvNS4_8identityENS4_23SM90_TMA_LOAD_MULTICASTES1A_vS1B_EENS_8epilogue10collective6detail29Sm90TmaWarpSpecializedAdapterINS1F_15DefaultEpilogueISJ_SK_SK_NS1E_6thread17LinearCombinationISJ_Li1EffLNS1J_9ScaleType4KindE0ELNS_15FloatRoundStyleE2ESJ_EENS1_15EpilogueDefaultEEEEEvvEEEEvNT_6ParamsE)
        /*0020*/ 	.word	0x00000000
.L_16:


//--------------------- .nv.compat                --------------------------
	.section	.nv.compat,"",@"SHT_CUDA_COMPAT_INFO"
	.align	4
        /*0000*/ 	.byte	0x02, 0x09, 0x01, 0x00, 0x02, 0x02, 0x04, 0x00, 0x02, 0x05, 0x05, 0x00, 0x03, 0x07, 0x01, 0x01
        /*0010*/ 	.byte	0x02, 0x03, 0x01, 0x00, 0x02, 0x06, 0x01, 0x00, 0x04, 0x0b, 0x08, 0x00, 0x00, 0x00, 0x00, 0x00
        /*0020*/ 	.byte	0x00, 0x00, 0x00, 0x00


//--------------------- .nv.info._ZN7cutlass13device_kernelINS_4gemm6kernel13GemmUniversalIN4cute5tupleIJiiiiEEENS1_10collective13CollectiveMmaINS1_37MainloopSm90TmaGmmaWarpSpecializedFP8ILi18ENS5_IJNS4_1CILi8EEENSA_ILi1EEESC_EEENS1_32KernelTmaWarpSpecializedPingpongEEENS5_IJNSA_ILi64EEENSA_ILi128EEESG_EEENS_12float_e5m2_tENS5_IJlSC_lEEESJ_SK_NS4_8TiledMMAINS4_8MMA_AtomIJNS4_4SM904GMMA31MMA_64x128x32_F32E5M2E5M2_SS_TNILNSO_7ScaleInE1ELSQ_1EEEEEENS4_6LayoutINS5_IJSC_SC_SC_EEENS5_IJNSA_ILi0EEESV_SV_EEEEENS5_IJNS4_10UnderscoreESY_SY_EEEEENS4_13SM90_TMA_LOADENS4_14ComposedLayoutINS4_7SwizzleILi2ELi4ELi3EEENS4_18smem_ptr_flag_bitsILi8EEENST_INS5_IJSB_SG_EEENS5_IJSG_SC_EEEEEEEvNS4_8identityENS4_23SM90_TMA_LOAD_MULTICASTES1A_vS1B_EENS_8epilogue10collective6detail29Sm90TmaWarpSpecializedAdapterINS1F_15DefaultEpilogueISJ_SK_SK_NS1E_6thread17LinearCombinationISJ_Li1EffLNS1J_9ScaleType4KindE0ELNS_15FloatRoundStyleE2ESJ_EENS1_15EpilogueDefaultEEEEEvvEEEEvNT_6ParamsE --------------------------
	.section	.nv.info._ZN7cutlass13device_kernelINS_4gemm6kernel13GemmUniversalIN4cute5tupleIJiiiiEEENS1_10collective13CollectiveMmaINS1_37MainloopSm90TmaGmmaWarpSpecializedFP8ILi18ENS5_IJNS4_1CILi8EEENSA_ILi1EEESC_EEENS1_32KernelTmaWarpSpecializedPingpongEEENS5_IJNSA_ILi64EEENSA_ILi128EEESG_EEENS_12float_e5m2_tENS5_IJlSC_lEEESJ_SK_NS4_8TiledMMAINS4_8MMA_AtomIJNS4_4SM904GMMA31MMA_64x128x32_F32E5M2E5M2_SS_TNILNSO_7ScaleInE1ELSQ_1EEEEEENS4_6LayoutINS5_IJSC_SC_SC_EEENS5_IJNSA_ILi0EEESV_SV_EEEEENS5_IJNS4_10UnderscoreESY_SY_EEEEENS4_13SM90_TMA_LOADENS4_14ComposedLayoutINS4_7SwizzleILi2ELi4ELi3EEENS4_18smem_ptr_flag_bitsILi8EEENST_INS5_IJSB_SG_EEENS5_IJSG_SC_EEEEEEEvNS4_8identityENS4_23SM90_TMA_LOAD_MULTICASTES1A_vS1B_EENS_8epilogue10collective6detail29Sm90TmaWarpSpecializedAdapterINS1F_15DefaultEpilogueISJ_SK_SK_NS1E_6thread17LinearCombinationISJ_Li1EffLNS1J_9ScaleType4KindE0ELNS_15FloatRoundStyleE2ESJ_EENS1_15EpilogueDefaultEEEEEvvEEEEvNT_6ParamsE,"",@"SHT_CUDA_INFO"
	.sectionflags	@""
	.align	4


	//----- nvinfo : EIATTR_CUDA_API_VERSION
	.align		4
        /*0000*/ 	.byte	0x04, 0x37
        /*0002*/ 	.short	(.L_18 - .L_17)
.L_17:
        /*0004*/ 	.word	0x00000082


	//----- nvinfo : EIATTR_KPARAM_INFO
	.align		4
.L_18:
        /*0008*/ 	.byte	0x04, 0x17
        /*000a*/ 	.short	(.L_20 - .L_19)
.L_19:
        /*000c*/ 	.word	0x00000000
        /*0010*/ 	.short	0x0000
        /*0012*/ 	.short	0x0070
        /*0014*/ 	.byte	0x00, 0xf0, 0x01, 0x10


	//----- nvinfo : EIATTR_SPARSE_MMA_MASK
	.align		4
.L_20:
        /*0018*/ 	.byte	0x03, 0x50
        /*001a*/ 	.short	0x0000


	//----- nvinfo : EIATTR_MAXREG_COUNT
	.align		4
        /*001c*/ 	.byte	0x03, 0x1b
        /*001e*/ 	.short	0x00a8


	//----- nvinfo : EIATTR_NUM_BARRIERS
	.align		4
        /*0020*/ 	.byte	0x02, 0x4c
        /*0022*/ 	.byte	0x01
	.zero		1


	//----- nvinfo : EIATTR_MERCURY_ISA_VERSION
	.align		4
        /*0024*/ 	.byte	0x03, 0x5f
        /*0026*/ 	.short	0x0101


	//----- nvinfo : EIATTR_INT_WARP_WIDE_INSTR_OFFSETS
	.align		4
        /*0028*/ 	.byte	0x04, 0x31
        /*002a*/ 	.short	(.L_22 - .L_21)


	//   ....[0]....
.L_21:
        /*002c*/ 	.word	0x00000740


	//   ....[1]....
        /*0030*/ 	.word	0x00000770


	//   ....[2]....
        /*0034*/ 	.word	0x00000800


	//   ....[3]....
        /*0038*/ 	.word	0x000008c0


	//   ....[4]....
        /*003c*/ 	.word	0x000008e0


	//   ....[5]....
        /*0040*/ 	.word	0x000008f0


	//   ....[6]....
        /*0044*/ 	.word	0x00000980


	//   ....[7]....
        /*0048*/ 	.word	0x000009d0


	//   ....[8]....
        /*004c*/ 	.word	0x00003300


	//----- nvinfo : EIATTR_COOP_GROUP_MASK_REGIDS
	.align		4
.L_22:
        /*0050*/ 	.byte	0x04, 0x29
        /*0052*/ 	.short	(.L_24 - .L_23)


	//   ....[0]....
.L_23:
        /*0054*/ 	.word	0xffffffff


	//   ....[1]....
        /*0058*/ 	.word	0xffffffff


	//   ....[2]....
        /*005c*/ 	.word	0xffffffff


	//   ....[3]....
        /*0060*/ 	.word	0xffffffff


	//   ....[4]....
        /*0064*/ 	.word	0xffffffff


	//   ....[5]....
        /*0068*/ 	.word	0xffffffff


	//   ....[6]....
        /*006c*/ 	.word	0xffffffff


	//----- nvinfo : EIATTR_COOP_GROUP_INSTR_OFFSETS
	.align		4
.L_24:
        /*0070*/ 	.byte	0x04, 0x28
        /*0072*/ 	.short	(.L_26 - .L_25)


	//   ....[0]....
.L_25:
        /*0074*/ 	.word	0x00000060


	//   ....[1]....
        /*0078*/ 	.word	0x00000070


	//   ....[2]....
        /*007c*/ 	.word	0x00000130


	//   ....[3]....
        /*0080*/ 	.word	0x000004f0


	//   ....[4]....
        /*0084*/ 	.word	0x00000530


	//   ....[5]....
        /*0088*/ 	.word	0x000007a0


	//   ....[6]....
        /*008c*/ 	.word	0x00000b40


	//----- nvinfo : EIATTR_REG_RECONFIG
	.align		4
.L_26:
        /*0090*/ 	.byte	0x01, 0x54
	.zero		2


	//----- nvinfo : EIATTR_MBARRIER_INSTR_OFFSETS
	.align		4
        /*0094*/ 	.byte	0x04, 0x39
        /*0096*/ 	.short	(.L_28 - .L_27)


	//   ....[0]....
.L_27:
        /*0098*/ 	.word	0x00000280
        /*009c*/ 	.word	0x000000ff
        /*00a0*/ 	.word	0x00000000
        /*00a4*/ 	.short	0x0100
        /*00a6*/ 	.byte	0x08
	.zero		1


	//   ....[1]....
        /*00a8*/ 	.word	0x00000290
        /*00ac*/ 	.word	0x000000ff
        /*00b0*/ 	.word	0x00000090
        /*00b4*/ 	.short	0x0100
        /*00b6*/ 	.byte	0x08
	.zero		1


	//   ....[2]....
        /*00b8*/ 	.word	0x000002a0
        /*00bc*/ 	.word	0x000000ff
        /*00c0*/ 	.word	0x00000008
        /*00c4*/ 	.short	0x0100
        /*00c6*/ 	.byte	0x08
	.zero		1


	//   ....[3]....
        /*00c8*/ 	.word	0x000002b0
        /*00cc*/ 	.word	0x000000ff
        /*00d0*/ 	.word	0x00000098
        /*00d4*/ 	.short	0x0100
        /*00d6*/ 	.byte	0x08
	.zero		1


	//   ....[4]....
        /*00d8*/ 	.word	0x000002c0
        /*00dc*/ 	.word	0x000000ff
        /*00e0*/ 	.word	0x00000010
        /*00e4*/ 	.short	0x0100
        /*00e6*/ 	.byte	0x08
	.zero		1


	//   ....[5]....
        /*00e8*/ 	.word	0x000002d0
        /*00ec*/ 	.word	0x000000ff
        /*00f0*/ 	.word	0x000000a0
        /*00f4*/ 	.short	0x0100
        /*00f6*/ 	.byte	0x08
	.zero		1


	//   ....[6]....
        /*00f8*/ 	.word	0x000002e0
        /*00fc*/ 	.word	0x000000ff
        /*0100*/ 	.word	0x00000018
        /*0104*/ 	.short	0x0100
        /*0106*/ 	.byte	0x08
	.zero		1


	//   ....[7]....
        /*0108*/ 	.word	0x000002f0
        /*010c*/ 	.word	0x000000ff
        /*0110*/ 	.word	0x000000a8
        /*0114*/ 	.short	0x0100
        /*0116*/ 	.byte	0x08
	.zero		1


	//   ....[8]....
        /*0118*/ 	.word	0x00000300
        /*011c*/ 	.word	0x000000ff
        /*0120*/ 	.word	0x00000020
        /*0124*/ 	.short	0x0100
        /*0126*/ 	.byte	0x08
	.zero		1


	//   ....[9]....
        /*0128*/ 	.word	0x00000310
        /*012c*/ 	.word	0x000000ff
        /*0130*/ 	.word	0x000000b0
        /*0134*/ 	.short	0x0100
        /*0136*/ 	.byte	0x08
	.zero		1


	//   ....[10]....
        /*0138*/ 	.word	0x00000320
        /*013c*/ 	.word	0x000000ff
        /*0140*/ 	.word	0x00000028
        /*0144*/ 	.short	0x0100
        /*0146*/ 	.byte	0x08
	.zero		1


	//   ....[11]....
        /*0148*/ 	.word	0x00000330
        /*014c*/ 	.word	0x000000ff
        /*0150*/ 	.word	0x000000b8
        /*0154*/ 	.short	0x0100
        /*0156*/ 	.byte	0x08
	.zero		1


	//   ....[12]....
        /*0158*/ 	.word	0x00000340
        /*015c*/ 	.word	0x000000ff
        /*0160*/ 	.word	0x00000030
        /*0164*/ 	.short	0x0100
        /*0166*/ 	.byte	0x08
	.zero		1


	//   ....[13]....
        /*0168*/ 	.word	0x00000350
        /*016c*/ 	.word	0x000000ff
        /*0170*/ 	.word	0x000000c0
        /*0174*/ 	.short	0x0100
        /*0176*/ 	.byte	0x08
	.zero		1


	//   ....[14]....
        /*0178*/ 	.word	0x00000360
        /*017c*/ 	.word	0x000000ff
        /*0180*/ 	.word	0x00000038
        /*0184*/ 	.short	0x0100
        /*0186*/ 	.byte	0x08
	.zero		1


	//   ....[15]....
        /*0188*/ 	.word	0x00000370
        /*018c*/ 	.word	0x000000ff
        /*0190*/ 	.word	0x000000c8
        /*0194*/ 	.short	0x0100
        /*0196*/ 	.byte	0x08
	.zero		1


	//   ....[16]....
        /*0198*/ 	.word	0x00000380
        /*019c*/ 	.word	0x000000ff
        /*01a0*/ 	.word	0x00000040
        /*01a4*/ 	.short	0x0100
        /*01a6*/ 	.byte	0x08
	.zero		1


	//   ....[17]....
        /*01a8*/ 	.word	0x00000390
        /*01ac*/ 	.word	0x000000ff
        /*01b0*/ 	.word	0x000000d0
        /*01b4*/ 	.short	0x0100
        /*01b6*/ 	.byte	0x08
	.zero		1


	//   ....[18]....
        /*01b8*/ 	.word	0x000003a0
        /*01bc*/ 	.word	0x000000ff
        /*01c0*/ 	.word	0x00000048
        /*01c4*/ 	.short	0x0100
        /*01c6*/ 	.byte	0x08
	.zero		1


	//   ....[19]....
        /*01c8*/ 	.word	0x000003b0
        /*01cc*/ 	.word	0x000000ff
        /*01d0*/ 	.word	0x000000d8
        /*01d4*/ 	.short	0x0100
        /*01d6*/ 	.byte	0x08
	.zero		1


	//   ....[20]....
        /*01d8*/ 	.word	0x000003c0
        /*01dc*/ 	.word	0x000000ff
        /*01e0*/ 	.word	0x00000050
        /*01e4*/ 	.short	0x0100
        /*01e6*/ 	.byte	0x08
	.zero		1


	//   ....[21]....
        /*01e8*/ 	.word	0x000003d0
        /*01ec*/ 	.word	0x000000ff
        /*01f0*/ 	.word	0x000000e0
        /*01f4*/ 	.short	0x0100
        /*01f6*/ 	.byte	0x08
	.zero		1


	//   ....[22]....
        /*01f8*/ 	.word	0x000003e0
        /*01fc*/ 	.word	0x000000ff
        /*0200*/ 	.word	0x00000058
        /*0204*/ 	.short	0x0100
        /*0206*/ 	.byte	0x08
	.zero		1


	//   ....[23]....
        /*0208*/ 	.word	0x000003f0
        /*020c*/ 	.word	0x000000ff
        /*0210*/ 	.word	0x000000e8
        /*0214*/ 	.short	0x0100
        /*0216*/ 	.byte	0x08
	.zero		1


	//   ....[24]....
        /*0218*/ 	.word	0x00000400
        /*021c*/ 	.word	0x000000ff
        /*0220*/ 	.word	0x00000060
        /*0224*/ 	.short	0x0100
        /*0226*/ 	.byte	0x08
	.zero		1


	//   ....[25]....
        /*0228*/ 	.word	0x00000410
        /*022c*/ 	.word	0x000000ff
        /*0230*/ 	.word	0x000000f0
        /*0234*/ 	.short	0x0100
        /*0236*/ 	.byte	0x08
	.zero		1


	//   ....[26]....
        /*0238*/ 	.word	0x00000420
        /*023c*/ 	.word	0x000000ff
        /*0240*/ 	.word	0x00000068
        /*0244*/ 	.short	0x0100
        /*0246*/ 	.byte	0x08
	.zero		1


	//   ....[27]....
        /*0248*/ 	.word	0x00000430
        /*024c*/ 	.word	0x000000ff
        /*0250*/ 	.word	0x000000f8
        /*0254*/ 	.short	0x0100
        /*0256*/ 	.byte	0x08
	.zero		1


	//   ....[28]....
        /*0258*/ 	.word	0x00000440
        /*025c*/ 	.word	0x000000ff
        /*0260*/ 	.word	0x00000070
        /*0264*/ 	.short	0x0100
        /*0266*/ 	.byte	0x08
	.zero		1


	//   ....[29]....
        /*0268*/ 	.word	0x00000450
        /*026c*/ 	.word	0x000000ff
        /*0270*/ 	.word	0x00000100
        /*0274*/ 	.short	0x0100
        /*0276*/ 	.byte	0x08
	.zero		1


	//   ....[30]....
        /*0278*/ 	.word	0x00000460
        /*027c*/ 	.word	0x000000ff
        /*0280*/ 	.word	0x00000078
        /*0284*/ 	.short	0x0100
        /*0286*/ 	.byte	0x08
	.zero		1


	//   ....[31]....
        /*0288*/ 	.word	0x00000470
        /*028c*/ 	.word	0x000000ff
        /*0290*/ 	.word	0x00000108
        /*0294*/ 	.short	0x0100
        /*0296*/ 	.byte	0x08
	.zero		1


	//   ....[32]....
        /*0298*/ 	.word	0x00000480
        /*029c*/ 	.word	0x000000ff
        /*02a0*/ 	.word	0x00000080
        /*02a4*/ 	.short	0x0100
        /*02a6*/ 	.byte	0x08
	.zero		1


	//   ....[33]....
        /*02a8*/ 	.word	0x00000490
        /*02ac*/ 	.word	0x000000ff
        /*02b0*/ 	.word	0x00000110
        /*02b4*/ 	.short	0x0100
        /*02b6*/ 	.byte	0x08
	.zero		1


	//   ....[34]....
        /*02b8*/ 	.word	0x000004a0
        /*02bc*/ 	.word	0x000000ff
        /*02c0*/ 	.word	0x00000088
        /*02c4*/ 	.short	0x0100
        /*02c6*/ 	.byte	0x08
	.zero		1


	//   ....[35]....
        /*02c8*/ 	.word	0x000004b0
        /*02cc*/ 	.word	0x000000ff
        /*02d0*/ 	.word	0x00000118
        /*02d4*/ 	.short	0x0100
        /*02d6*/ 	.byte	0x08
	.zero		1


	//   ....[36]....
        /*02d8*/ 	.word	0x00000a10
        /*02dc*/ 	.word	0x000000ff
        /*02e0*/ 	.word	0x00000150
        /*02e4*/ 	.short	0x0100
        /*02e6*/ 	.byte	0x08
	.zero		1


	//   ....[37]....
        /*02e8*/ 	.word	0x00000aa0
        /*02ec*/ 	.word	0x000000ff
        /*02f0*/ 	.word	0x00000158
        /*02f4*/ 	.short	0x0100
        /*02f6*/ 	.byte	0x08
	.zero		1


	//   ....[38]....
        /*02f8*/ 	.word	0x00000ac0
        /*02fc*/ 	.word	0x000000ff
        /*0300*/ 	.word	0x00000130
        /*0304*/ 	.short	0x0100
        /*0306*/ 	.byte	0x09
	.zero		1


	//   ....[39]....
        /*0308*/ 	.word	0x00000ad0
        /*030c*/ 	.word	0x000000ff
        /*0310*/ 	.word	0x00000138
        /*0314*/ 	.short	0x0100
        /*0316*/ 	.byte	0x09
	.zero		1


	//   ....[40]....
        /*0318*/ 	.word	0x00000ae0
        /*031c*/ 	.word	0x000000ff
        /*0320*/ 	.word	0x00000140
        /*0324*/ 	.short	0x0100
        /*0326*/ 	.byte	0x09
	.zero		1


	//   ....[41]....
        /*0328*/ 	.word	0x00000af0
        /*032c*/ 	.word	0x000000ff
        /*0330*/ 	.word	0x00000148
        /*0334*/ 	.short	0x0100
        /*0336*/ 	.byte	0x09
	.zero		1


	//   ....[42]....
        /*0338*/ 	.word	0x00001850
        /*033c*/ 	.word	0x000000ff
        /*0340*/ 	.word	0xfffffff8
        /*0344*/ 	.short	0x010a
        /*0346*/ 	.byte	0x0f
	.zero		1


	//   ....[43]....
        /*0348*/ 	.word	0x00001d30
        /*034c*/ 	.word	0x000000ff
        /*0350*/ 	.word	0x00000000
        /*0354*/ 	.short	0x010a
        /*0356*/ 	.byte	0x06
	.zero		1


	//   ....[44]....
        /*0358*/ 	.word	0x00001d70
        /*035c*/ 	.word	0x000000ff
        /*0360*/ 	.word	0x00000000
        /*0364*/ 	.short	0x010a
        /*0366*/ 	.byte	0x06
	.zero		1


	//   ....[45]....
        /*0368*/ 	.word	0x00002670
        /*036c*/ 	.word	0x000000ff
        /*0370*/ 	.word	0x00000000
        /*0374*/ 	.short	0x010a
        /*0376*/ 	.byte	0x09
	.zero		1


	//   ....[46]....
        /*0378*/ 	.word	0x000026b0
        /*037c*/ 	.word	0x000000ff
        /*0380*/ 	.word	0x00000000
        /*0384*/ 	.short	0x010a
        /*0386*/ 	.byte	0x09
	.zero		1


	//   ....[47]....
        /*0388*/ 	.word	0x00002d10
        /*038c*/ 	.word	0x00000015
        /*0390*/ 	.word	0x00000000
        /*0394*/ 	.short	0x0101
        /*0396*/ 	.byte	0x3f
	.zero		1


	//   ....[48]....
        /*0398*/ 	.word	0x00003290
        /*039c*/ 	.word	0x00000013
        /*03a0*/ 	.word	0x00000000
        /*03a4*/ 	.short	0x0101
        /*03a6*/ 	.byte	0x15
	.zero		1


	//   ....[49]....
        /*03a8*/ 	.word	0x000033a0
        /*03ac*/ 	.word	0x00000013
        /*03b0*/ 	.word	0x00000000
        /*03b4*/ 	.short	0x0101
        /*03b6*/ 	.byte	0x3f
	.zero		1


	//   ....[50]....
        /*03b8*/ 	.word	0x00003460
        /*03bc*/ 	.word	0x000000ff
        /*03c0*/ 	.word	0x00000008
        /*03c4*/ 	.short	0x010a
        /*03c6*/ 	.byte	0x0f
	.zero		1


	//   ....[51]....
        /*03c8*/ 	.word	0x00007d00
        /*03cc*/ 	.word	0x00000004
        /*03d0*/ 	.word	0x00000000
        /*03d4*/ 	.short	0x0101
        /*03d6*/ 	.byte	0x15
	.zero		1


	//   ....[52]....
        /*03d8*/ 	.word	0x00008630
        /*03dc*/ 	.word	0x00000015
        /*03e0*/ 	.word	0x00000090
        /*03e4*/ 	.short	0x010a
        /*03e6*/ 	.byte	0x3f
	.zero		1


	//   ....[53]....
        /*03e8*/ 	.word	0x000089c0
        /*03ec*/ 	.word	0x0000000a
        /*03f0*/ 	.word	0x00000158
        /*03f4*/ 	.short	0x0101
        /*03f6*/ 	.byte	0x3f
	.zero		1


	//   ....[54]....
        /*03f8*/ 	.word	0x00009130
        /*03fc*/ 	.word	0x00000005
        /*0400*/ 	.word	0x00000000
        /*0404*/ 	.short	0x010a
        /*0406*/ 	.byte	0x3f
	.zero		1


	//   ....[55]....
        /*0408*/ 	.word	0x000091b0
        /*040c*/ 	.word	0x00000007
        /*0410*/ 	.word	0x00000000
        /*0414*/ 	.short	0x010a
        /*0416*/ 	.byte	0x3f
	.zero		1


	//   ....[56]....
        /*0418*/ 	.word	0x00009240
        /*041c*/ 	.word	0x00000006
        /*0420*/ 	.word	0x00000000
        /*0424*/ 	.short	0x010a
        /*0426*/ 	.byte	0x3f
	.zero		1


	//   ....[57]....
        /*0428*/ 	.word	0x000092d0
        /*042c*/ 	.word	0x00000009
        /*0430*/ 	.word	0x00000000
        /*0434*/ 	.short	0x010a
        /*0436*/ 	.byte	0x3f
	.zero		1


	//   ....[58]....
        /*0438*/ 	.word	0x00009360
        /*043c*/ 	.word	0x00000006
        /*0440*/ 	.word	0x00000000
        /*0444*/ 	.short	0x010a
        /*0446*/ 	.byte	0x3f
	.zero		1


	//   ....[59]....
        /*0448*/ 	.word	0x000093f0
        /*044c*/ 	.word	0x00000009
        /*0450*/ 	.word	0x00000000
        /*0454*/ 	.short	0x010a
        /*0456*/ 	.byte	0x3f
	.zero		1


	//   ....[60]....
        /*0458*/ 	.word	0x00009480
        /*045c*/ 	.word	0x00000006
        /*0460*/ 	.word	0x00000000
        /*0464*/ 	.short	0x010a
        /*0466*/ 	.byte	0x3f
	.zero		1


	//   ....[61]....
        /*0468*/ 	.word	0x00009510
        /*046c*/ 	.word	0x00000009
        /*0470*/ 	.word	0x00000000
        /*0474*/ 	.short	0x010a
        /*0476*/ 	.byte	0x3f
	.zero		1


	//   ....[62]....
        /*0478*/ 	.word	0x000095a0
        /*047c*/ 	.word	0x00000006
        /*0480*/ 	.word	0x00000000
        /*0484*/ 	.short	0x010a
        /*0486*/ 	.byte	0x3f
	.zero		1


	//   ....[63]....
        /*0488*/ 	.word	0x00009630
        /*048c*/ 	.word	0x00000009
        /*0490*/ 	.word	0x00000000
        /*0494*/ 	.short	0x010a
        /*0496*/ 	.byte	0x3f
	.zero		1


	//   ....[64]....
        /*0498*/ 	.word	0x000096c0
        /*049c*/ 	.word	0x00000006
        /*04a0*/ 	.word	0x00000000
        /*04a4*/ 	.short	0x010a
        /*04a6*/ 	.byte	0x3f
	.zero		1


	//   ....[65]....
        /*04a8*/ 	.word	0x00009750
        /*04ac*/ 	.word	0x00000009
        /*04b0*/ 	.word	0x00000000
        /*04b4*/ 	.short	0x010a
        /*04b6*/ 	.byte	0x3f
	.zero		1


	//   ....[66]....
        /*04b8*/ 	.word	0x000097e0
        /*04bc*/ 	.word	0x00000006
        /*04c0*/ 	.word	0x00000000
        /*04c4*/ 	.short	0x010a
        /*04c6*/ 	.byte	0x3f
	.zero		1


	//   ....[67]....
        /*04c8*/ 	.word	0x00009870
        /*04cc*/ 	.word	0x00000009
        /*04d0*/ 	.word	0x00000000
        /*04d4*/ 	.short	0x010a
        /*04d6*/ 	.byte	0x3f
	.zero		1


	//   ....[68]....
        /*04d8*/ 	.word	0x00009900
        /*04dc*/ 	.word	0x00000006
        /*04e0*/ 	.word	0x00000000
        /*04e4*/ 	.short	0x010a
        /*04e6*/ 	.byte	0x3f
	.zero		1


	//   ....[69]....
        /*04e8*/ 	.word	0x00009990
        /*04ec*/ 	.word	0x00000009
        /*04f0*/ 	.word	0x00000000
        /*04f4*/ 	.short	0x010a
        /*04f6*/ 	.byte	0x3f
	.zero		1


	//   ....[70]....
        /*04f8*/ 	.word	0x00009a20
        /*04fc*/ 	.word	0x00000006
        /*0500*/ 	.word	0x00000000
        /*0504*/ 	.short	0x010a
        /*0506*/ 	.byte	0x3f
	.zero		1


	//   ....[71]....
        /*0508*/ 	.word	0x00009ab0
        /*050c*/ 	.word	0x00000003
        /*0510*/ 	.word	0x00000000
        /*0514*/ 	.short	0x010a
        /*0516*/ 	.byte	0x3f
	.zero		1


	//   ....[72]....
        /*0518*/ 	.word	0x00009b20
        /*051c*/ 	.word	0x00000013
        /*0520*/ 	.word	0xfffffff8
        /*0524*/ 	.short	0x010a
        /*0526*/ 	.byte	0x3f
	.zero		1


	//   ....[73]....
        /*0528*/ 	.word	0x00009b80
        /*052c*/ 	.word	0x00000013
        /*0530*/ 	.word	0x00000000
        /*0534*/ 	.short	0x010a
        /*0536*/ 	.byte	0x3f
	.zero		1


	//   ....[74]....
        /*0538*/ 	.word	0x00009be0
        /*053c*/ 	.word	0x00000015
        /*0540*/ 	.word	0x00000000
        /*0544*/ 	.short	0x010a
        /*0546*/ 	.byte	0x3f
	.zero		1


	//   ....[75]....
        /*0548*/ 	.word	0x00009c40
        /*054c*/ 	.word	0x00000013
        /*0550*/ 	.word	0x00000008
        /*0554*/ 	.short	0x010a
        /*0556*/ 	.byte	0x3f
	.zero		1


	//   ....[76]....
        /*0558*/ 	.word	0x00009d10
        /*055c*/ 	.word	0x00000015
        /*0560*/ 	.word	0x00000090
        /*0564*/ 	.short	0x010a
        /*0566*/ 	.byte	0x3f
	.zero		1


	//   ....[77]....
        /*0568*/ 	.word	0x00009df0
        /*056c*/ 	.word	0x00000005
        /*0570*/ 	.word	0x00000000
        /*0574*/ 	.short	0x010a
        /*0576*/ 	.byte	0x3f
	.zero		1


	//   ....[78]....
        /*0578*/ 	.word	0x00009e40
        /*057c*/ 	.word	0x00000007
        /*0580*/ 	.word	0x00000000
        /*0584*/ 	.short	0x010a
        /*0586*/ 	.byte	0x3f
	.zero		1


	//   ....[79]....
        /*0588*/ 	.word	0x00009e90
        /*058c*/ 	.word	0x00000006
        /*0590*/ 	.word	0x00000000
        /*0594*/ 	.short	0x010a
        /*0596*/ 	.byte	0x3f
	.zero		1


	//   ....[80]....
        /*0598*/ 	.word	0x00009ee0
        /*059c*/ 	.word	0x00000009
        /*05a0*/ 	.word	0x00000000
        /*05a4*/ 	.short	0x010a
        /*05a6*/ 	.byte	0x3f
	.zero		1


	//   ....[81]....
        /*05a8*/ 	.word	0x00009f30
        /*05ac*/ 	.word	0x00000006
        /*05b0*/ 	.word	0x00000000
        /*05b4*/ 	.short	0x010a
        /*05b6*/ 	.byte	0x3f
	.zero		1


	//   ....[82]....
        /*05b8*/ 	.word	0x00009f80
        /*05bc*/ 	.word	0x00000009
        /*05c0*/ 	.word	0x00000000
        /*05c4*/ 	.short	0x010a
        /*05c6*/ 	.byte	0x3f
	.zero		1


	//   ....[83]....
        /*05c8*/ 	.word	0x00009fd0
        /*05cc*/ 	.word	0x00000006
        /*05d0*/ 	.word	0x00000000
        /*05d4*/ 	.short	0x010a
        /*05d6*/ 	.byte	0x3f
	.zero		1


	//   ....[84]....
        /*05d8*/ 	.word	0x0000a020
        /*05dc*/ 	.word	0x00000009
        /*05e0*/ 	.word	0x00000000
        /*05e4*/ 	.short	0x010a
        /*05e6*/ 	.byte	0x3f
	.zero		1


	//   ....[85]....
        /*05e8*/ 	.word	0x0000a070
        /*05ec*/ 	.word	0x00000006
        /*05f0*/ 	.word	0x00000000
        /*05f4*/ 	.short	0x010a
        /*05f6*/ 	.byte	0x3f
	.zero		1


	//   ....[86]....
        /*05f8*/ 	.word	0x0000a0c0
        /*05fc*/ 	.word	0x00000009
        /*0600*/ 	.word	0x00000000
        /*0604*/ 	.short	0x010a
        /*0606*/ 	.byte	0x3f
	.zero		1


	//   ....[87]....
        /*0608*/ 	.word	0x0000a110
        /*060c*/ 	.word	0x00000006
        /*0610*/ 	.word	0x00000000
        /*0614*/ 	.short	0x010a
        /*0616*/ 	.byte	0x3f
	.zero		1


	//   ....[88]....
        /*0618*/ 	.word	0x0000a160
        /*061c*/ 	.word	0x00000009
        /*0620*/ 	.word	0x00000000
        /*0624*/ 	.short	0x010a
        /*0626*/ 	.byte	0x3f
	.zero		1


	//   ....[89]....
        /*0628*/ 	.word	0x0000a1b0
        /*062c*/ 	.word	0x00000006
        /*0630*/ 	.word	0x00000000
        /*0634*/ 	.short	0x010a
        /*0636*/ 	.byte	0x3f
	.zero		1


	//   ....[90]....
        /*0638*/ 	.word	0x0000a200
        /*063c*/ 	.word	0x00000009
        /*0640*/ 	.word	0x00000000
        /*0644*/ 	.short	0x010a
        /*0646*/ 	.byte	0x3f
	.zero		1


	//   ....[91]....
        /*0648*/ 	.word	0x0000a250
        /*064c*/ 	.word	0x00000006
        /*0650*/ 	.word	0x00000000
        /*0654*/ 	.short	0x010a
        /*0656*/ 	.byte	0x3f
	.zero		1


	//   ....[92]....
        /*0658*/ 	.word	0x0000a2a0
        /*065c*/ 	.word	0x00000009
        /*0660*/ 	.word	0x00000000
        /*0664*/ 	.short	0x010a
        /*0666*/ 	.byte	0x3f
	.zero		1


	//   ....[93]....
        /*0668*/ 	.word	0x0000a2f0
        /*066c*/ 	.word	0x00000006
        /*0670*/ 	.word	0x00000000
        /*0674*/ 	.short	0x010a
        /*0676*/ 	.byte	0x3f
	.zero		1


	//----- nvinfo : EIATTR_NUM_MBARRIERS
	.align		4
.L_28:
        /*0678*/ 	.byte	0x03, 0x38
        /*067a*/ 	.short	0x002a


	//----- nvinfo : EIATTR_EXIT_INSTR_OFFSETS
	.align		4
        /*067c*/ 	.byte	0x04, 0x1c
        /*067e*/ 	.short	(.L_30 - .L_29)


	//   ....[0]....
.L_29:
        /*0680*/ 	.word	0x00001590


	//   ....[1]....
        /*0684*/ 	.word	0x000015f0


	//   ....[2]....
        /*0688*/ 	.word	0x00008310


	//   ....[3]....
        /*068c*/ 	.word	0x00008340


	//   ....[4]....
        /*0690*/ 	.word	0x00009b00


	//----- nvinfo : EIATTR_MAX_THREADS
	.align		4
.L_30:
        /*0694*/ 	.byte	0x04, 0x05
        /*0696*/ 	.short	(.L_32 - .L_31)
.L_31:
        /*0698*/ 	.word	0x00000180
        /*069c*/ 	.word	0x00000001
        /*06a0*/ 	.word	0x00000001


	//----- nvinfo : EIATTR_CRS_STACK_SIZE
	.align		4
.L_32:
        /*06a4*/ 	.byte	0x04, 0x1e
        /*06a6*/ 	.short	(.L_34 - .L_33)
.L_33:
        /*06a8*/ 	.word	0x00000000


	//----- nvinfo : EIATTR_CBANK_PARAM_SIZE
	.align		4
.L_34:
        /*06ac*/ 	.byte	0x03, 0x19
        /*06ae*/ 	.short	0x0470


	//----- nvinfo : EIATTR_PARAM_CBANK
	.align		4
        /*06b0*/ 	.byte	0x04, 0x0a
        /*06b2*/ 	.short	(.L_36 - .L_35)
	.align		4
.L_35:
        /*06b4*/ 	.word	index@(.nv.constant0._ZN7cutlass13device_kernelINS_4gemm6kernel13GemmUniversalIN4cute5tupleIJiiiiEEENS1_10collective13CollectiveMmaINS1_37MainloopSm90TmaGmmaWarpSpecializedFP8ILi18ENS5_IJNS4_1CILi8EEENSA_ILi1EEESC_EEENS1_32KernelTmaWarpSpecializedPingpongEEENS5_IJNSA_ILi64EEENSA_ILi128EEESG_EEENS_12float_e5m2_tENS5_IJlSC_lEEESJ_SK_NS4_8TiledMMAINS4_8MMA_AtomIJNS4_4SM904GMMA31MMA_64x128x32_F32E5M2E5M2_SS_TNILNSO_7ScaleInE1ELSQ_1EEEEEENS4_6LayoutINS5_IJSC_SC_SC_EEENS5_IJNSA_ILi0EEESV_SV_EEEEENS5_IJNS4_10UnderscoreESY_SY_EEEEENS4_13SM90_TMA_LOADENS4_14ComposedLayoutINS4_7SwizzleILi2ELi4ELi3EEENS4_18smem_ptr_flag_bitsILi8EEENST_INS5_IJSB_SG_EEENS5_IJSG_SC_EEEEEEEvNS4_8identityENS4_23SM90_TMA_LOAD_MULTICASTES1A_vS1B_EENS_8epilogue10collective6detail29Sm90TmaWarpSpecializedAdapterINS1F_15DefaultEpilogueISJ_SK_SK_NS1E_6thread17LinearCombinationISJ_Li1EffLNS1J_9ScaleType4KindE0ELNS_15FloatRoundStyleE2ESJ_EENS1_15EpilogueDefaultEEEEEvvEEEEvNT_6ParamsE)
        /*06b8*/ 	.short	0x0210
        /*06ba*/ 	.short	0x0470


	//----- nvinfo : EIATTR_SW_WAR
	.align		4
.L_36:
        /*06bc*/ 	.byte	0x04, 0x36
        /*06be*/ 	.short	(.L_38 - .L_37)
.L_37:
        /*06c0*/ 	.word	0x00000008
.L_38:


//--------------------- .nv.callgraph             --------------------------
	.section	.nv.callgraph,"",@"SHT_CUDA_CALLGRAPH"
	.align	4
	.sectionentsize	8
	.align		4
        /*0000*/ 	.word	0x00000000
	.align		4
        /*0004*/ 	.word	0xffffffff
	.align		4
        /*0008*/ 	.word	0x00000000
	.align		4
        /*000c*/ 	.word	0xfffffffe
	.align		4
        /*0010*/ 	.word	0x00000000
	.align		4
        /*0014*/ 	.word	0xfffffffd
	.align		4
        /*0018*/ 	.word	0x00000000
	.align		4
        /*001c*/ 	.word	0xfffffffc


//--------------------- .nv.constant4             --------------------------
	.section	.nv.constant4,"a",@progbits
	.align	8
	.align		8
.nv.constant4:
        /*0000*/ 	.dword	_ZN40_INTERNAL_6cb19379_4_k_cu_9332382a_195024cuda3std3__45__cpo5beginE
	.align		8
        /*0008*/ 	.dword	_ZN40_INTERNAL_6cb19379_4_k_cu_9332382a_195024cuda3std3__45__cpo3endE
	.align		8
        /*0010*/ 	.dword	_ZN40_INTERNAL_6cb19379_4_k_cu_9332382a_195024cuda3std3__45__cpo6cbeginE
	.align		8
        /*0018*/ 	.dword	_ZN40_INTERNAL_6cb19379_4_k_cu_9332382a_195024cuda3std3__45__cpo4cendE
	.align		8
        /*0020*/ 	.dword	_ZN40_INTERNAL_6cb19379_4_k_cu_9332382a_195024cuda3std3__442_GLOBAL__N__6cb19379_4_k_cu_9332382a_195026ignoreE
	.align		8
        /*0028*/ 	.dword	_ZN40_INTERNAL_6cb19379_4_k_cu_9332382a_195024cuda3std3__419piecewise_constructE
	.align		8
        /*0030*/ 	.dword	_ZN40_INTERNAL_6cb19379_4_k_cu_9332382a_195024cuda3std3__48in_placeE
	.align		8
        /*0038*/ 	.dword	_ZN40_INTERNAL_6cb19379_4_k_cu_9332382a_195024cuda3std6ranges3__45__cpo4swapE
	.align		8
        /*0040*/ 	.dword	_ZN40_INTERNAL_6cb19379_4_k_cu_9332382a_195024cuda3std6ranges3__45__cpo9iter_moveE
	.align		8
        /*0048*/ 	.dword	_ZN40_INTERNAL_6cb19379_4_k_cu_9332382a_195024cute7productE
	.align		8
        /*0050*/ 	.dword	_ZN40_INTERNAL_6cb19379_4_k_cu_9332382a_195024cute1_E


//--------------------- .text._ZN7cutlass13device_kernelINS_4gemm6kernel13GemmUniversalIN4cute5tupleIJiiiiEEENS1_10collective13CollectiveMmaINS1_37MainloopSm90TmaGmmaWarpSpecializedFP8ILi18ENS5_IJNS4_1CILi8EEENSA_ILi1EEESC_EEENS1_32KernelTmaWarpSpecializedPingpongEEENS5_IJNSA_ILi64EEENSA_ILi128EEESG_EEENS_12float_e5m2_tENS5_IJlSC_lEEESJ_SK_NS4_8TiledMMAINS4_8MMA_AtomIJNS4_4SM904GMMA31MMA_64x128x32_F32E5M2E5M2_SS_TNILNSO_7ScaleInE1ELSQ_1EEEEEENS4_6LayoutINS5_IJSC_SC_SC_EEENS5_IJNSA_ILi0EEESV_SV_EEEEENS5_IJNS4_10UnderscoreESY_SY_EEEEENS4_13SM90_TMA_LOADENS4_14ComposedLayoutINS4_7SwizzleILi2ELi4ELi3EEENS4_18smem_ptr_flag_bitsILi8EEENST_INS5_IJSB_SG_EEENS5_IJSG_SC_EEEEEEEvNS4_8identityENS4_23SM90_TMA_LOAD_MULTICASTES1A_vS1B_EENS_8epilogue10collective6detail29Sm90TmaWarpSpecializedAdapterINS1F_15DefaultEpilogueISJ_SK_SK_NS1E_6thread17LinearCombinationISJ_Li1EffLNS1J_9ScaleType4KindE0ELNS_15FloatRoundStyleE2ESJ_EENS1_15EpilogueDefaultEEEEEvvEEEEvNT_6ParamsE --------------------------
	.section	.text._ZN7cutlass13device_kernelINS_4gemm6kernel13GemmUniversalIN4cute5tupleIJiiiiEEENS1_10collective13CollectiveMmaINS1_37MainloopSm90TmaGmmaWarpSpecializedFP8ILi18ENS5_IJNS4_1CILi8EEENSA_ILi1EEESC_EEENS1_32KernelTmaWarpSpecializedPingpongEEENS5_IJNSA_ILi64EEENSA_ILi128EEESG_EEENS_12float_e5m2_tENS5_IJlSC_lEEESJ_SK_NS4_8TiledMMAINS4_8MMA_AtomIJNS4_4SM904GMMA31MMA_64x128x32_F32E5M2E5M2_SS_TNILNSO_7ScaleInE1ELSQ_1EEEEEENS4_6LayoutINS5_IJSC_SC_SC_EEENS5_IJNSA_ILi0EEESV_SV_EEEEENS5_IJNS4_10UnderscoreESY_SY_EEEEENS4_13SM90_TMA_LOADENS4_14ComposedLayoutINS4_7SwizzleILi2ELi4ELi3EEENS4_18smem_ptr_flag_bitsILi8EEENST_INS5_IJSB_SG_EEENS5_IJSG_SC_EEEEEEEvNS4_8identityENS4_23SM90_TMA_LOAD_MULTICASTES1A_vS1B_EENS_8epilogue10collective6detail29Sm90TmaWarpSpecializedAdapterINS1F_15DefaultEpilogueISJ_SK_SK_NS1E_6thread17LinearCombinationISJ_Li1EffLNS1J_9ScaleType4KindE0ELNS_15FloatRoundStyleE2ESJ_EENS1_15EpilogueDefaultEEEEEvvEEEEvNT_6ParamsE,"ax",@progbits
	.align	128
.text._ZN7cutlass13device_kernelINS_4gemm6kernel13GemmUniversalIN4cute5tupleIJiiiiEEENS1_10collective13CollectiveMmaINS1_37MainloopSm90TmaGmmaWarpSpecializedFP8ILi18ENS5_IJNS4_1CILi8EEENSA_ILi1EEESC_EEENS1_32KernelTmaWarpSpecializedPingpongEEENS5_IJNSA_ILi64EEENSA_ILi128EEESG_EEENS_12float_e5m2_tENS5_IJlSC_lEEESJ_SK_NS4_8TiledMMAINS4_8MMA_AtomIJNS4_4SM904GMMA31MMA_64x128x32_F32E5M2E5M2_SS_TNILNSO_7ScaleInE1ELSQ_1EEEEEENS4_6LayoutINS5_IJSC_SC_SC_EEENS5_IJNSA_ILi0EEESV_SV_EEEEENS5_IJNS4_10UnderscoreESY_SY_EEEEENS4_13SM90_TMA_LOADENS4_14ComposedLayoutINS4_7SwizzleILi2ELi4ELi3EEENS4_18smem_ptr_flag_bitsILi8EEENST_INS5_IJSB_SG_EEENS5_IJSG_SC_EEEEEEEvNS4_8identityENS4_23SM90_TMA_LOAD_MULTICASTES1A_vS1B_EENS_8epilogue10collective6detail29Sm90TmaWarpSpecializedAdapterINS1F_15DefaultEpilogueISJ_SK_SK_NS1E_6thread17LinearCombinationISJ_Li1EffLNS1J_9ScaleType4KindE0ELNS_15FloatRoundStyleE2ESJ_EENS1_15EpilogueDefaultEEEEEvvEEEEvNT_6ParamsE:
        .type           _ZN7cutlass13device_kernelINS_4gemm6kernel13GemmUniversalIN4cute5tupleIJiiiiEEENS1_10collective13CollectiveMmaINS1_37MainloopSm90TmaGmmaWarpSpecializedFP8ILi18ENS5_IJNS4_1CILi8EEENSA_ILi1EEESC_EEENS1_32KernelTmaWarpSpecializedPingpongEEENS5_IJNSA_ILi64EEENSA_ILi128EEESG_EEENS_12float_e5m2_tENS5_IJlSC_lEEESJ_SK_NS4_8TiledMMAINS4_8MMA_AtomIJNS4_4SM904GMMA31MMA_64x128x32_F32E5M2E5M2_SS_TNILNSO_7ScaleInE1ELSQ_1EEEEEENS4_6LayoutINS5_IJSC_SC_SC_EEENS5_IJNSA_ILi0EEESV_SV_EEEEENS5_IJNS4_10UnderscoreESY_SY_EEEEENS4_13SM90_TMA_LOADENS4_14ComposedLayoutINS4_7SwizzleILi2ELi4ELi3EEENS4_18smem_ptr_flag_bitsILi8EEENST_INS5_IJSB_SG_EEENS5_IJSG_SC_EEEEEEEvNS4_8identityENS4_23SM90_TMA_LOAD_MULTICASTES1A_vS1B_EENS_8epilogue10collective6detail29Sm90TmaWarpSpecializedAdapterINS1F_15DefaultEpilogueISJ_SK_SK_NS1E_6thread17LinearCombinationISJ_Li1EffLNS1J_9ScaleType4KindE0ELNS_15FloatRoundStyleE2ESJ_EENS1_15EpilogueDefaultEEEEEvvEEEEvNT_6ParamsE,@function
        .size           _ZN7cutlass13device_kernelINS_4gemm6kernel13GemmUniversalIN4cute5tupleIJiiiiEEENS1_10collective13CollectiveMmaINS1_37MainloopSm90TmaGmmaWarpSpecializedFP8ILi18ENS5_IJNS4_1CILi8EEENSA_ILi1EEESC_EEENS1_32KernelTmaWarpSpecializedPingpongEEENS5_IJNSA_ILi64EEENSA_ILi128EEESG_EEENS_12float_e5m2_tENS5_IJlSC_lEEESJ_SK_NS4_8TiledMMAINS4_8MMA_AtomIJNS4_4SM904GMMA31MMA_64x128x32_F32E5M2E5M2_SS_TNILNSO_7ScaleInE1ELSQ_1EEEEEENS4_6LayoutINS5_IJSC_SC_SC_EEENS5_IJNSA_ILi0EEESV_SV_EEEEENS5_IJNS4_10UnderscoreESY_SY_EEEEENS4_13SM90_TMA_LOADENS4_14ComposedLayoutINS4_7SwizzleILi2ELi4ELi3EEENS4_18smem_ptr_flag_bitsILi8EEENST_INS5_IJSB_SG_EEENS5_IJSG_SC_EEEEEEEvNS4_8identityENS4_23SM90_TMA_LOAD_MULTICASTES1A_vS1B_EENS_8epilogue10collective6detail29Sm90TmaWarpSpecializedAdapterINS1F_15DefaultEpilogueISJ_SK_SK_NS1E_6thread17LinearCombinationISJ_Li1EffLNS1J_9ScaleType4KindE0ELNS_15FloatRoundStyleE2ESJ_EENS1_15EpilogueDefaultEEEEEvvEEEEvNT_6ParamsE,(.L_x_237 - _ZN7cutlass13device_kernelINS_4gemm6kernel13GemmUniversalIN4cute5tupleIJiiiiEEENS1_10collective13CollectiveMmaINS1_37MainloopSm90TmaGmmaWarpSpecializedFP8ILi18ENS5_IJNS4_1CILi8EEENSA_ILi1EEESC_EEENS1_32KernelTmaWarpSpecializedPingpongEEENS5_IJNSA_ILi64EEENSA_ILi128EEESG_EEENS_12float_e5m2_tENS5_IJlSC_lEEESJ_SK_NS4_8TiledMMAINS4_8MMA_AtomIJNS4_4SM904GMMA31MMA_64x128x32_F32E5M2E5M2_SS_TNILNSO_7ScaleInE1ELSQ_1EEEEEENS4_6LayoutINS5_IJSC_SC_SC_EEENS5_IJNSA_ILi0EEESV_SV_EEEEENS5_IJNS4_10UnderscoreESY_SY_EEEEENS4_13SM90_TMA_LOADENS4_14ComposedLayoutINS4_7SwizzleILi2ELi4ELi3EEENS4_18smem_ptr_flag_bitsILi8EEENST_INS5_IJSB_SG_EEENS5_IJSG_SC_EEEEEEEvNS4_8identityENS4_23SM90_TMA_LOAD_MULTICASTES1A_vS1B_EENS_8epilogue10collective6detail29Sm90TmaWarpSpecializedAdapterINS1F_15DefaultEpilogueISJ_SK_SK_NS1E_6thread17LinearCombinationISJ_Li1EffLNS1J_9ScaleType4KindE0ELNS_15FloatRoundStyleE2ESJ_EENS1_15EpilogueDefaultEEEEEvvEEEEvNT_6ParamsE)
        .other          _ZN7cutlass13device_kernelINS_4gemm6kernel13GemmUniversalIN4cute5tupleIJiiiiEEENS1_10collective13CollectiveMmaINS1_37MainloopSm90TmaGmmaWarpSpecializedFP8ILi18ENS5_IJNS4_1CILi8EEENSA_ILi1EEESC_EEENS1_32KernelTmaWarpSpecializedPingpongEEENS5_IJNSA_ILi64EEENSA_ILi128EEESG_EEENS_12float_e5m2_tENS5_IJlSC_lEEESJ_SK_NS4_8TiledMMAINS4_8MMA_AtomIJNS4_4SM904GMMA31MMA_64x128x32_F32E5M2E5M2_SS_TNILNSO_7ScaleInE1ELSQ_1EEEEEENS4_6LayoutINS5_IJSC_SC_SC_EEENS5_IJNSA_ILi0EEESV_SV_EEEEENS5_IJNS4_10UnderscoreESY_SY_EEEEENS4_13SM90_TMA_LOADENS4_14ComposedLayoutINS4_7SwizzleILi2ELi4ELi3EEENS4_18smem_ptr_flag_bitsILi8EEENST_INS5_IJSB_SG_EEENS5_IJSG_SC_EEEEEEEvNS4_8identityENS4_23SM90_TMA_LOAD_MULTICASTES1A_vS1B_EENS_8epilogue10collective6detail29Sm90TmaWarpSpecializedAdapterINS1F_15DefaultEpilogueISJ_SK_SK_NS1E_6thread17LinearCombinationISJ_Li1EffLNS1J_9ScaleType4KindE0ELNS_15FloatRoundStyleE2ESJ_EENS1_15EpilogueDefaultEEEEEvvEEEEvNT_6ParamsE,@"STO_CUDA_ENTRY STV_DEFAULT"
_ZN7cutlass13device_kernelINS_4gemm6kernel13GemmUniversalIN4cute5tupleIJiiiiEEENS1_10collective13CollectiveMmaINS1_37MainloopSm90TmaGmmaWarpSpecializedFP8ILi18ENS5_IJNS4_1CILi8EEENSA_ILi1EEESC_EEENS1_32KernelTmaWarpSpecializedPingpongEEENS5_IJNSA_ILi64EEENSA_ILi128EEESG_EEENS_12float_e5m2_tENS5_IJlSC_lEEESJ_SK_NS4_8TiledMMAINS4_8MMA_AtomIJNS4_4SM904GMMA31MMA_64x128x32_F32E5M2E5M2_SS_TNILNSO_7ScaleInE1ELSQ_1EEEEEENS4_6LayoutINS5_IJSC_SC_SC_EEENS5_IJNSA_ILi0EEESV_SV_EEEEENS5_IJNS4_10UnderscoreESY_SY_EEEEENS4_13SM90_TMA_LOADENS4_14ComposedLayoutINS4_7SwizzleILi2ELi4ELi3EEENS4_18smem_ptr_flag_bitsILi8EEENST_INS5_IJSB_SG_EEENS5_IJSG_SC_EEEEEEEvNS4_8identityENS4_23SM90_TMA_LOAD_MULTICASTES1A_vS1B_EENS_8epilogue10collective6detail29Sm90TmaWarpSpecializedAdapterINS1F_15DefaultEpilogueISJ_SK_SK_NS1E_6thread17LinearCombinationISJ_Li1EffLNS1J_9ScaleType4KindE0ELNS_15FloatRoundStyleE2ESJ_EENS1_15EpilogueDefaultEEEEEvvEEEEvNT_6ParamsE:
[----:B------:R-:W-:Y:S01]  /*0000*/  LDC R1, c[0x0][0x28] ;  /* 0x00000a00ff017b82 */ /* 0x000fe20000000800 */
[----:B------:R-:W0:Y:S01]  /*0010*/  S2R R11, SR_TID.X ;  /* 0x00000000000b7919 */ /* 0x000e220000002100 */
[----:B------:R-:W-:Y:S01]  /*0020*/  ELECT P0, URZ, PT ;  /* 0x00000000003f782f */ /* 0x000fe20003800000 */
[----:B------:R-:W-:Y:S01]  /*0030*/  BSSY B0, `(.L_x_0) ;  /* 0x000000f000007945 */ /* 0x000fe20003800000 */
[--C-:B0-----:R-:W-:Y:S02]  /*0040*/  SHF.R.U32.HI R0, RZ, 0x5, R11.reuse ;  /* 0x00000005ff007819 */ /* 0x101fe4000001160b */
[----:B------:R-:W-:-:S03]  /*0050*/  SHF.R.U32.HI R5, RZ, 0x7, R11 ;  /* 0x00000007ff057819 */ /* 0x000fc6000001160b */
[----:B------:R-:W0:Y:S04]  /*0060*/  SHFL.IDX PT, R2, R0, RZ, 0x1f ;  /* 0x00001fff00027589 */ /* 0x000e2800000e0000 */
[----:B------:R1:W2:Y:S01]  /*0070*/  SHFL.IDX PT, R6, R5, RZ, 0x1f ;  /* 0x00001fff05067589 */ /* 0x0002a200000e0000 */
[----:B0-----:R-:W-:-:S13]  /*0080*/  ISETP.NE.OR P0, PT, R2, RZ, !P0 ;  /* 0x000000ff0200720c */ /* 0x001fda0004705670 */
[----:B-12---:R-:W-:Y:S05]  /*0090*/  @P0 BRA `(.L_x_1) ;  /* 0x0000000000200947 */ /* 0x006fea0003800000 */
[----:B------:R-:W-:Y:S02]  /*00a0*/  ULDC.64 UR4, c[0x0][0x198] ;  /* 0x0000660000047ab9 */ /* 0x000fe40000000a00 */
[----:B------:R-:W-:Y:S02]  /*00b0*/  UIADD3 UR6, UP0, UR4, 0xf0, URZ ;  /* 0x000000f004067890 */ /* 0x000fe4000ff1e03f */
[----:B------:R-:W-:Y:S02]  /*00c0*/  UIADD3 UR4, UP1, UR4, 0x1f0, URZ ;  /* 0x000001f004047890 */ /* 0x000fe4000ff3e03f */
[----:B------:R-:W-:Y:S02]  /*00d0*/  UIADD3.X UR7, URZ, UR5, URZ, UP0, !UPT ;  /* 0x000000053f077290 */ /* 0x000fe400087fe43f */
[----:B------:R-:W-:-:S07]  /*00e0*/  UIADD3.X UR5, URZ, UR5, URZ, UP1, !UPT ;  /* 0x000000053f057290 */ /* 0x000fce0008ffe43f */
[----:B------:R0:W-:Y:S02]  /*00f0*/  UTMACCTL.PF [UR6] ;  /* 0x00000000060079b9 */ /* 0x0001e40008040000 */
[----:B------:R0:W-:Y:S02]  /*0100*/  UTMACCTL.PF [UR4] ;  /* 0x00000000040079b9 */ /* 0x0001e40008040000 */
[----:B0-----:R-:W-:Y:S01]  /*0110*/  NOP ;  /* 0x0000000000007918 */ /* 0x001fe20000000000 */
.L_x_1:
[----:B------:R-:W-:Y:S05]  /*0120*/  BSYNC B0 ;  /* 0x0000000000007941 */ /* 0x000fea0003800000 */
.L_x_0:
[----:B------:R-:W0:Y:S01]  /*0130*/  SHFL.IDX PT, R3, R0, RZ, 0x1f ;  /* 0x00001fff00037589 */ /* 0x000e2200000e0000 */
[----:B------:R-:W-:-:S04]  /*0140*/  SHF.R.S32.HI R4, RZ, 0x1f, R11 ;  /* 0x0000001fff047819 */ /* 0x000fc8000001140b */
[----:B------:R-:W-:-:S04]  /*0150*/  LEA.HI R4, R4, R11, RZ, 0x7 ;  /* 0x0000000b04047211 */ /* 0x000fc800078f38ff */
[----:B------:R-:W-:Y:S02]  /*0160*/  LOP3.LUT R4, R4, 0xffffff80, RZ, 0xc0, !PT ;  /* 0xffffff8004047812 */ /* 0x000fe400078ec0ff */
[----:B0-----:R-:W-:-:S13]  /*0170*/  ISETP.NE.AND P0, PT, R3, RZ, PT ;  /* 0x000000ff0300720c */ /* 0x001fda0003f05270 */
[----:B------:R-:W-:Y:S05]  /*0180*/  @P0 BRA `(.L_x_2) ;  /* 0x0000000000d40947 */ /* 0x000fea0003800000 */
[----:B------:R-:W-:Y:S01]  /*0190*/  ELECT P0, URZ, PT ;  /* 0x00000000003f782f */ /* 0x000fe20003800000 */
[----:B------:R-:W-:-:S12]  /*01a0*/  BSSY B0, `(.L_x_2) ;  /* 0x0000033000007945 */ /* 0x000fd80003800000 */
[----:B------:R-:W-:Y:S05]  /*01b0*/  @!P0 BRA `(.L_x_3) ;  /* 0x0000000000c48947 */ /* 0x000fea0003800000 */
[----:B------:R-:W0:Y:S01]  /*01c0*/  S2UR UR8, SR_CgaCtaId ;  /* 0x00000000000879c3 */ /* 0x000e220000008800 */
[----:B------:R-:W-:Y:S01]  /*01d0*/  UMOV UR4, 0x400 ;  /* 0x0000040000047882 */ /* 0x000fe20000000000 */
[----:B------:R-:W-:Y:S01]  /*01e0*/  UMOV UR5, 0x1 ;  /* 0x0000000100057882 */ /* 0x000fe20000000000 */
[----:B------:R-:W-:Y:S02]  /*01f0*/  UMOV UR6, 0x8 ;  /* 0x0000000800067882 */ /* 0x000fe40000000000 */
[----:B------:R-:W-:-:S04]  /*0200*/  UIADD3 UR6, -UR6, 0x100000, URZ ;  /* 0x0010000006067890 */ /* 0x000fc8000fffe13f */
[----:B------:R-:W-:Y:S02]  /*0210*/  USHF.L.U32 UR7, UR6, 0xb, URZ ;  /* 0x0000000b06077899 */ /* 0x000fe4000800063f */
[----:B------:R-:W-:Y:S02]  /*0220*/  USHF.L.U32 UR6, UR6, 0x1, URZ ;  /* 0x0000000106067899 */ /* 0x000fe4000800063f */
[----:B0-----:R-:W-:Y:S02]  /*0230*/  ULEA UR8, UR8, UR4, 0x18 ;  /* 0x0000000408087291 */ /* 0x001fe4000f8ec03f */
[----:B------:R-:W-:-:S04]  /*0240*/  UIADD3 UR4, -UR5, 0x100000, URZ ;  /* 0x0010000005047890 */ /* 0x000fc8000fffe13f */
[----:B------:R-:W-:Y:S02]  /*0250*/  USHF.L.U32 UR5, UR4, 0xb, URZ ;  /* 0x0000000b04057899 */ /* 0x000fe4000800063f */
[----:B------:R-:W-:Y:S01]  /*0260*/  USHF.L.U32 UR4, UR4, 0x1, URZ ;  /* 0x0000000104047899 */ /* 0x000fe2000800063f */
[----:B------:R-:W0:Y:S11]  /*0270*/  FENCE.VIEW.ASYNC.S ;  /* 0x00000000000073c6 */ /* 0x000e360000000000 */
[----:B0-----:R0:W1:Y:S01]  /*0280*/  SYNCS.EXCH.64 URZ, [UR8], UR4 ;  /* 0x00000004083f75b2 */ /* 0x0010620008000100 */
[----:B------:R0:W2:Y:S01]  /*0290*/  SYNCS.EXCH.64 URZ, [UR8+0x90], UR6 ;  /* 0x00009006083f75b2 */ /* 0x0000a20008000100 */
[----:B------:R0:W3:Y:S01]  /*02a0*/  SYNCS.EXCH.64 URZ, [UR8+0x8], UR4 ;  /* 0x00000804083f75b2 */ /* 0x0000e20008000100 */
[----:B------:R0:W4:Y:S01]  /*02b0*/  SYNCS.EXCH.64 URZ, [UR8+0x98], UR6 ;  /* 0x00009806083f75b2 */ /* 0x0001220008000100 */
[----:B------:R0:W0:Y:S01]  /*02c0*/  SYNCS.EXCH.64 URZ, [UR8+0x10], UR4 ;  /* 0x00001004083f75b2 */ /* 0x0000220008000100 */
        /* <DEDUP_REMOVED lines=31> */
[----:B-1234-:R-:W-:Y:S01]  /*04c0*/  NOP ;  /* 0x0000000000007918 */ /* 0x01efe20000000000 */
.L_x_3:
[----:B0-----:R-:W-:Y:S05]  /*04d0*/  BSYNC B0 ;  /* 0x0000000000007941 */ /* 0x001fea0003800000 */
.L_x_2:
[----:B------:R-:W-:Y:S01]  /*04e0*/  IMAD.IADD R10, R11, 0x1, -R4 ;  /* 0x000000010b0a7824 */ /* 0x000fe200078e0a04 */
[----:B------:R-:W0:Y:S01]  /*04f0*/  SHFL.IDX PT, R13, R0, RZ, 0x1f ;  /* 0x00001fff000d7589 */ /* 0x000e2200000e0000 */
[----:B------:R-:W1:Y:S01]  /*0500*/  S2UR UR12, SR_CTAID.X ;  /* 0x00000000000c79c3 */ /* 0x000e620000002500 */
[----:B------:R-:W-:Y:S02]  /*0510*/  SHF.R.S32.HI R8, RZ, 0x1f, R3 ;  /* 0x0000001fff087819 */ /* 0x000fe40000011403 */
[----:B------:R-:W-:Y:S01]  /*0520*/  ELECT P0, URZ, PT ;  /* 0x00000000003f782f */ /* 0x000fe20003800000 */
[----:B------:R1:W2:Y:S01]  /*0530*/  SHFL.IDX PT, R9, R0, RZ, 0x1f ;  /* 0x00001fff00097589 */ /* 0x0002a200000e0000 */
[----:B------:R-:W-:Y:S02]  /*0540*/  SHF.R.S32.HI R19, RZ, 0x1f, R10 ;  /* 0x0000001fff137819 */ /* 0x000fe4000001140a */
[----:B------:R-:W-:Y:S02]  /*0550*/  ELECT P1, URZ, PT ;  /* 0x00000000003f782f */ /* 0x000fe40003820000 */
[----:B------:R-:W-:Y:S01]  /*0560*/  LEA.HI R8, R8, R3, RZ, 0x2 ;  /* 0x0000000308087211 */ /* 0x000fe200078f10ff */
[----:B------:R-:W3:Y:S01]  /*0570*/  S2R R16, SR_CTAID.Y ;  /* 0x0000000000107919 */ /* 0x000ee20000002600 */
[----:B------:R-:W-:Y:S01]  /*0580*/  LEA.HI R4, R19, R10, RZ, 0x3 ;  /* 0x0000000a13047211 */ /* 0x000fe200078f18ff */
[----:B------:R-:W4:Y:S01]  /*0590*/  LDC R12, c[0x0][0x140] ;  /* 0x00005000ff0c7b82 */ /* 0x000f220000000800 */
[----:B------:R-:W-:Y:S01]  /*05a0*/  LOP3.LUT R8, R8, 0x3ffffffc, RZ, 0xc0, !PT ;  /* 0x3ffffffc08087812 */ /* 0x000fe200078ec0ff */
[----:B------:R-:W-:Y:S01]  /*05b0*/  ULDC UR4, c[0x0][0x150] ;  /* 0x0000540000047ab9 */ /* 0x000fe20000000800 */
[--C-:B------:R-:W-:Y:S01]  /*05c0*/  SHF.R.S32.HI R7, RZ, 0x3, R4.reuse ;  /* 0x00000003ff077819 */ /* 0x100fe20000011404 */
[----:B------:R-:W-:Y:S01]  /*05d0*/  UMOV UR11, 0x80 ;  /* 0x00000080000b7882 */ /* 0x000fe20000000000 */
[----:B------:R-:W-:Y:S01]  /*05e0*/  SHF.R.S32.HI R4, RZ, 0x1f, R4 ;  /* 0x0000001fff047819 */ /* 0x000fe20000011404 */
[----:B------:R-:W-:Y:S01]  /*05f0*/  NOP ;  /* 0x0000000000007918 */ /* 0x000fe20000000000 */
[----:B------:R-:W-:Y:S01]  /*0600*/  NOP ;  /* 0x0000000000007918 */ /* 0x000fe20000000000 */
[----:B------:R-:W5:Y:S01]  /*0610*/  LDC R25, c[0x0][0x148] ;  /* 0x00005200ff197b82 */ /* 0x000f620000000800 */
[----:B------:R-:W-:Y:S01]  /*0620*/  LEA.HI R4, R4, R7, RZ, 0x2 ;  /* 0x0000000704047211 */ /* 0x000fe200078f10ff */
[C---:B------:R-:W-:Y:S01]  /*0630*/  VIADD R40, R6.reuse, 0xffffffff ;  /* 0xffffffff06287836 */ /* 0x040fe20000000000 */
[----:B------:R-:W-:-:S02]  /*0640*/  ISETP.NE.AND P4, PT, R6, RZ, PT ;  /* 0x000000ff0600720c */ /* 0x000fc40003f85270 */
[----:B------:R-:W-:Y:S02]  /*0650*/  LOP3.LUT R4, R4, 0xfffffffc, RZ, 0xc0, !PT ;  /* 0xfffffffc04047812 */ /* 0x000fe400078ec0ff */
[----:B0-----:R-:W-:Y:S01]  /*0660*/  ISETP.NE.OR P0, PT, R13, RZ, !P0 ;  /* 0x000000ff0d00720c */ /* 0x001fe20004705670 */
[----:B------:R-:W-:Y:S01]  /*0670*/  IMAD.MOV.U32 R13, RZ, RZ, 0x1 ;  /* 0x00000001ff0d7424 */ /* 0x000fe200078e00ff */
[----:B-1----:R-:W-:Y:S01]  /*0680*/  I2FP.F32.U32 R0, UR12 ;  /* 0x0000000c00007c45 */ /* 0x002fe20008201000 */
[----:B------:R-:W-:Y:S01]  /*0690*/  IMAD.IADD R4, R7, 0x1, -R4 ;  /* 0x0000000107047824 */ /* 0x000fe200078e0a04 */
[----:B--2---:R-:W-:Y:S01]  /*06a0*/  ISETP.NE.OR P1, PT, R9, RZ, !P1 ;  /* 0x000000ff0900720c */ /* 0x004fe20004f25670 */
[----:B------:R-:W-:Y:S01]  /*06b0*/  IMAD.IADD R7, R3, 0x1, -R8 ;  /* 0x0000000103077824 */ /* 0x000fe200078e0a08 */
[----:B------:R-:W-:Y:S01]  /*06c0*/  SHF.R.S32.HI R3, RZ, 0x1f, R2 ;  /* 0x0000001fff037819 */ /* 0x000fe20000011402 */
[----:B------:R-:W-:Y:S01]  /*06d0*/  FMUL R0, R0, UR4 ;  /* 0x0000000400007c20 */ /* 0x000fe20008400000 */
[----:B------:R-:W0:Y:S01]  /*06e0*/  LDC R9, c[0x0][0x144] ;  /* 0x00005100ff097b82 */ /* 0x000e220000000800 */
[----:B------:R-:W-:Y:S01]  /*06f0*/  IMAD R4, R7, 0x4, R4 ;  /* 0x0000000407047824 */ /* 0x000fe200078e0204 */
[----:B------:R-:W-:Y:S01]  /*0700*/  LEA.HI R3, R3, R2, RZ, 0x2 ;  /* 0x0000000203037211 */ /* 0x000fe200078f10ff */
[----:B------:R-:W-:Y:S01]  /*0710*/  ULDC UR4, c[0x0][0x154] ;  /* 0x0000550000047ab9 */ /* 0x000fe20000000800 */
[----:B----4-:R-:W-:Y:S01]  /*0720*/  ISETP.EQ.U32.AND P3, PT, R12, 0x1, PT ;  /* 0x000000010c00780c */ /* 0x010fe20003f62070 */
[C---:B------:R-:W-:Y:S01]  /*0730*/  IMAD.SHL.U32 R7, R4.reuse, 0x4, RZ ;  /* 0x0000000404077824 */ /* 0x040fe200078e00ff */
[----:B------:R-:W-:Y:S01]  /*0740*/  VOTEU.ALL UP0, P0 ;  /* 0x00000000003f7886 */ /* 0x000fe20000000000 */
[----:B------:R-:W1:Y:S01]  /*0750*/  F2I.U32.TRUNC.NTZ R0, R0 ;  /* 0x0000000000007305 */ /* 0x000e62000020f000 */
[----:B------:R-:W-:Y:S01]  /*0760*/  LOP3.LUT R3, R3, 0xfffffffc, RZ, 0xc0, !PT ;  /* 0xfffffffc03037812 */ /* 0x000fe200078ec0ff */
[----:B------:R-:W-:Y:S01]  /*0770*/  VOTEU.ALL UP1, P1 ;  /* 0x00000000003f7886 */ /* 0x000fe20000820000 */
[----:B------:R-:W-:Y:S01]  /*0780*/  LOP3.LUT R12, R4, 0xc, R7, 0x78, !PT ;  /* 0x0000000c040c7812 */ /* 0x000fe200078e7807 */
[----:B------:R-:W2:Y:S01]  /*0790*/  @!UP0 S2UR UR7, SR_CgaCtaId ;  /* 0x00000000000789c3 */ /* 0x000ea20000008800 */
[----:B------:R4:W5:Y:S01]  /*07a0*/  SHFL.IDX PT, R8, R5, RZ, 0x1f ;  /* 0x00001fff05087589 */ /* 0x00096200000e0000 */
[----:B------:R-:W-:Y:S01]  /*07b0*/  IMAD.IADD R18, R2, 0x1, -R3 ;  /* 0x0000000102127824 */ /* 0x000fe200078e0a03 */
[----:B---3--:R-:W-:Y:S01]  /*07c0*/  I2FP.F32.U32 R2, R16 ;  /* 0x0000001000027245 */ /* 0x008fe20000201000 */
[----:B------:R-:W-:Y:S01]  /*07d0*/  @!UP0 UMOV UR6, 0x400 ;  /* 0x0000040000068882 */ /* 0x000fe20000000000 */
[----:B------:R-:W-:Y:S01]  /*07e0*/  SHF.R.S32.HI R3, RZ, 0x1f, R12 ;  /* 0x0000001fff037819 */ /* 0x000fe2000001140c */
[----:B------:R-:W-:Y:S01]  /*07f0*/  @!UP1 UMOV UR9, 0x400 ;  /* 0x0000040000099882 */ /* 0x000fe20000000000 */
[----:B------:R-:W-:Y:S01]  /*0800*/  VOTEU.ALL UP2, P1 ;  /* 0x00000000003f7886 */ /* 0x000fe20000840000 */
[----:B------:R-:W3:Y:S01]  /*0810*/  @!UP1 S2UR UR10, SR_CgaCtaId ;  /* 0x00000000000a99c3 */ /* 0x000ee20000008800 */
[----:B------:R-:W-:Y:S01]  /*0820*/  LEA.HI R3, R3, R12, RZ, 0x3 ;  /* 0x0000000c03037211 */ /* 0x000fe200078f18ff */
[----:B------:R-:W-:Y:S01]  /*0830*/  FMUL R2, R2, UR4 ;  /* 0x0000000402027c20 */ /* 0x000fe20008400000 */
[----:B-1----:R-:W-:Y:S01]  /*0840*/  IMAD.MOV R0, RZ, RZ, -R0 ;  /* 0x000000ffff007224 */ /* 0x002fe200078e0a00 */
[----:B------:R-:W-:Y:S01]  /*0850*/  UMOV UR4, 0x20 ;  /* 0x0000002000047882 */ /* 0x000fe20000000000 */
[----:B----4-:R-:W-:Y:S01]  /*0860*/  LOP3.LUT R5, R3, 0xfffffff8, RZ, 0xc0, !PT ;  /* 0xfffffff803057812 */ /* 0x010fe200078ec0ff */
[----:B------:R-:W-:-:S04]  /*0870*/  @!UP0 UIADD3 UR4, -UR4, 0x100000, URZ ;  /* 0x0010000004048890 */ /* 0x000fc8000fffe13f */
[----:B------:R-:W-:Y:S02]  /*0880*/  @!UP0 USHF.L.U32 UR5, UR4, 0xb, URZ ;  /* 0x0000000b04058899 */ /* 0x000fe4000800063f */
[----:B------:R-:W-:Y:S01]  /*0890*/  @!UP0 USHF.L.U32 UR4, UR4, 0x1, URZ ;  /* 0x0000000104048899 */ /* 0x000fe2000800063f */
[----:B0-----:R-:W-:Y:S01]  /*08a0*/  IMAD R24, R9, R0, UR12 ;  /* 0x0000000c09187e24 */ /* 0x001fe2000f8e0200 */
[----:B------:R-:W0:Y:S01]  /*08b0*/  F2I.U32.TRUNC.NTZ R2, R2 ;  /* 0x0000000200027305 */ /* 0x000e22000020f000 */
[----:B------:R-:W-:Y:S01]  /*08c0*/  VOTEU.ALL UP3, P1 ;  /* 0x00000000003f7886 */ /* 0x000fe20000860000 */
[----:B------:R-:W-:Y:S01]  /*08d0*/  IMAD.IADD R5, R12, 0x1, -R5 ;  /* 0x000000010c057824 */ /* 0x000fe200078e0a05 */
[----:B------:R-:W-:Y:S01]  /*08e0*/  VOTEU.ALL UP4, P1 ;  /* 0x00000000003f7886 */ /* 0x000fe20000880000 */
[----:B------:R-:W-:Y:S01]  /*08f0*/  VOTEU.ALL UP5, P1 ;  /* 0x00000000003f7886 */ /* 0x000fe200008a0000 */
[C---:B------:R-:W-:Y:S02]  /*0900*/  ISETP.NE.AND P1, PT, R18.reuse, 0x3, PT ;  /* 0x000000031200780c */ /* 0x040fe40003f25270 */
[----:B------:R-:W-:Y:S01]  /*0910*/  ISETP.NE.AND P2, PT, R5, R24, PT ;  /* 0x000000180500720c */ /* 0x000fe20003f45270 */
[----:B--2---:R-:W-:Y:S01]  /*0920*/  @!UP0 ULEA UR8, UR7, UR6, 0x18 ;  /* 0x0000000607088291 */ /* 0x004fe2000f8ec03f */
[----:B------:R-:W-:Y:S01]  /*0930*/  ISETP.EQ.OR P1, PT, R18, RZ, !P1 ;  /* 0x000000ff1200720c */ /* 0x000fe20004f22670 */
[----:B------:R-:W-:-:S04]  /*0940*/  @!UP1 UIADD3 UR6, -UR11, 0x100000, URZ ;  /* 0x001000000b069890 */ /* 0x000fc8000fffe13f */
[----:B------:R-:W-:Y:S02]  /*0950*/  @!UP1 USHF.L.U32 UR7, UR6, 0xb, URZ ;  /* 0x0000000b06079899 */ /* 0x000fe4000800063f */
[----:B------:R-:W-:Y:S01]  /*0960*/  @!UP1 USHF.L.U32 UR6, UR6, 0x1, URZ ;  /* 0x0000000106069899 */ /* 0x000fe2000800063f */
[----:B------:R-:W-:Y:S01]  /*0970*/  ISETP.GE.U32.AND P6, PT, R40, 0x2, PT ;  /* 0x000000022800780c */ /* 0x000fe20003fc6070 */
[----:B------:R-:W-:Y:S01]  /*0980*/  VOTEU.ALL UP0, P0 ;  /* 0x00000000003f7886 */ /* 0x000fe20000000000 */
[----:B------:R-:W-:Y:S01]  /*0990*/  ISETP.EQ.AND P1, PT, R6, RZ, P1 ;  /* 0x000000ff0600720c */ /* 0x000fe20000f22270 */
[----:B0-----:R-:W-:Y:S01]  /*09a0*/  IMAD.MOV R26, RZ, RZ, -R2 ;  /* 0x000000ffff1a7224 */ /* 0x001fe200078e0a02 */
[----:B---3--:R-:W-:Y:S02]  /*09b0*/  @!UP1 ULEA UR9, UR10, UR9, 0x18 ;  /* 0x000000090a099291 */ /* 0x008fe4000f8ec03f */
[----:B------:R-:W-:Y:S01]  /*09c0*/  SEL R7, RZ, 0x1, !P1 ;  /* 0x00000001ff077807 */ /* 0x000fe20004800000 */
[----:B------:R-:W-:Y:S01]  /*09d0*/  VOTEU.ALL UP1, P0 ;  /* 0x00000000003f7886 */ /* 0x000fe20000020000 */
[----:B-----5:R-:W-:Y:S01]  /*09e0*/  IMAD R0, R25, R26, R16 ;  /* 0x0000001a19007224 */ /* 0x020fe200078e0210 */
[----:B------:R-:W-:Y:S01]  /*09f0*/  @P2 SHF.R.S32.HI R3, RZ, 0x3, R3 ;  /* 0x00000003ff032819 */ /* 0x000fe20000011403 */
[----:B------:R-:W0:Y:S02]  /*0a00*/  FENCE.VIEW.ASYNC.S ;  /* 0x00000000000073c6 */ /* 0x000e240000000000 */
[----:B0-----:R0:W1:Y:S01]  /*0a10*/  @!UP0 SYNCS.EXCH.64 URZ, [UR8+0x150], UR4 ;  /* 0x00015004083f85b2 */ /* 0x0010620008000100 */
[----:B------:R-:W-:-:S02]  /*0a20*/  LOP3.LUT P0, RZ, R10, 0x7, RZ, 0xc0, !PT ;  /* 0x000000070aff7812 */ /* 0x000fc4000780c0ff */
[----:B------:R-:W-:Y:S02]  /*0a30*/  @P2 ISETP.NE.AND P5, PT, R3, R0, PT ;  /* 0x000000000300220c */ /* 0x000fe40003fa5270 */
[----:B------:R-:W-:Y:S02]  /*0a40*/  ISETP.LT.U32.AND P0, PT, R12, 0x8, !P0 ;  /* 0x000000080c00780c */ /* 0x000fe40004701070 */
[----:B------:R-:W-:Y:S02]  /*0a50*/  @P2 SEL R13, RZ, 0x1, P5 ;  /* 0x00000001ff0d2807 */ /* 0x000fe40002800000 */
[----:B------:R-:W-:Y:S02]  /*0a60*/  SEL R0, RZ, 0x1, !P0 ;  /* 0x00000001ff007807 */ /* 0x000fe40004000000 */
[----:B------:R-:W-:Y:S02]  /*0a70*/  R2UR UR15, R8 ;  /* 0x00000000080f72ca */ /* 0x000fe400000e0000 */
[----:B------:R-:W-:-:S02]  /*0a80*/  LOP3.LUT R13, R13, R0, RZ, 0xc0, !PT ;  /* 0x000000000d0d7212 */ /* 0x000fc400078ec0ff */
[----:B------:R-:W-:Y:S01]  /*0a90*/  SEL R7, R7, 0x2, P6 ;  /* 0x0000000207077807 */ /* 0x000fe20003000000 */
[----:B------:R0:W2:Y:S01]  /*0aa0*/  @!UP1 SYNCS.EXCH.64 URZ, [UR8+0x158], UR4 ;  /* 0x00015804083f95b2 */ /* 0x0000a20008000100 */
[----:B------:R-:W-:Y:S01]  /*0ab0*/  NOP ;  /* 0x0000000000007918 */ /* 0x000fe20000000000 */
[----:B------:R0:W3:Y:S01]  /*0ac0*/  @!UP2 SYNCS.EXCH.64 URZ, [UR9+0x130], UR6 ;  /* 0x00013006093fa5b2 */ /* 0x0000e20008000100 */
[----:B------:R0:W4:Y:S01]  /*0ad0*/  @!UP3 SYNCS.EXCH.64 URZ, [UR9+0x138], UR6 ;  /* 0x00013806093fb5b2 */ /* 0x0001220008000100 */
[----:B------:R0:W0:Y:S01]  /*0ae0*/  @!UP4 SYNCS.EXCH.64 URZ, [UR9+0x140], UR6 ;  /* 0x00014006093fc5b2 */ /* 0x0000220008000100 */
[----:B------:R0:W0:Y:S01]  /*0af0*/  @!UP5 SYNCS.EXCH.64 URZ, [UR9+0x148], UR6 ;  /* 0x00014806093fd5b2 */ /* 0x0000220008000100 */
[----:B------:R-:W-:Y:S01]  /*0b00*/  NOP ;  /* 0x0000000000007918 */ /* 0x000fe20000000000 */
[----:B------:R-:W-:Y:S05]  /*0b10*/  @!P3 BRA `(.L_x_4) ;  /* 0x000000000008b947 */ /* 0x000fea0003800000 */
[----:B01234-:R-:W-:Y:S01]  /*0b20*/  UCGABAR_ARV ;  /* 0x00000000000079c7 */ /* 0x01ffe20008000000 */
[----:B------:R-:W-:Y:S05]  /*0b30*/  BRA `(.L_x_5) ;  /* 0x0000000000047947 */ /* 0x000fea0003800000 */
.L_x_4:
[----:B01234-:R-:W-:Y:S01]  /*0b40*/  NOP ;  /* 0x0000000000007918 */ /* 0x01ffe20000000000 */
.L_x_5:
[----:B------:R-:W-:Y:S01]  /*0b50*/  ULDC.64 UR4, c[0x0][0x598] ;  /* 0x0001660000047ab9 */ /* 0x000fe20000000a00 */
[----:B------:R-:W-:Y:S01]  /*0b60*/  ULDC.64 UR18, c[0x0][0x208] ;  /* 0x0000820000127ab9 */ /* 0x000fe20000000a00 */
[----:B------:R-:W-:-:S04]  /*0b70*/  ISETP.NE.U32.AND P0, PT, RZ, UR4, PT ;  /* 0x00000004ff007c0c */ /* 0x000fc8000bf05070 */
[----:B------:R-:W-:-:S13]  /*0b80*/  ISETP.NE.AND.EX P0, PT, RZ, UR5, PT, P0 ;  /* 0x00000005ff007c0c */ /* 0x000fda000bf05300 */
[----:B------:R-:W-:Y:S05]  /*0b90*/  @!P0 BRA `(.L_x_6) ;  /* 0x00000000001c8947 */ /* 0x000fea0003800000 */
[----:B------:R-:W0:Y:S02]  /*0ba0*/  LDC.64 R2, c[0x0][0x598] ;  /* 0x00016600ff027b82 */ /* 0x000e240000000a00 */
[----:B0-----:R-:W2:Y:S02]  /*0bb0*/  LDG.E.64 R2, desc[UR18][R2.64] ;  /* 0x0000001202027981 */ /* 0x001ea4000c1e1b00 */
[----:B--2---:R-:W-:-:S04]  /*0bc0*/  ISETP.NE.U32.AND P0, PT, R2, RZ, PT ;  /* 0x000000ff0200720c */ /* 0x004fc80003f05070 */
[----:B------:R-:W-:-:S13]  /*0bd0*/  ISETP.NE.AND.EX P0, PT, R3, RZ, PT, P0 ;  /* 0x000000ff0300720c */ /* 0x000fda0003f05300 */
[----:B------:R-:W-:Y:S05]  /*0be0*/  @!P0 BRA `(.L_x_6) ;  /* 0x0000000000088947 */ /* 0x000fea0003800000 */
[----:B------:R0:W5:Y:S01]  /*0bf0*/  LD.E R14, desc[UR18][R2.64] ;  /* 0x00000012020e7980 */ /* 0x000162000c101900 */
[----:B------:R-:W-:Y:S05]  /*0c00*/  BRA `(.L_x_7) ;  /* 0x0000000000207947 */ /* 0x000fea0003800000 */
.L_x_6:
[----:B------:R-:W-:Y:S02]  /*0c10*/  ULDC.64 UR4, c[0x0][0x588] ;  /* 0x0001620000047ab9 */ /* 0x000fe40000000a00 */
[----:B------:R-:W-:-:S04]  /*0c20*/  ISETP.NE.U32.AND P0, PT, RZ, UR4, PT ;  /* 0x00000004ff007c0c */ /* 0x000fc8000bf05070 */
[----:B------:R-:W-:-:S13]  /*0c30*/  ISETP.NE.AND.EX P0, PT, RZ, UR5, PT, P0 ;  /* 0x00000005ff007c0c */ /* 0x000fda000bf05300 */
[----:B------:R-:W-:Y:S05]  /*0c40*/  @!P0 BRA `(.L_x_8) ;  /* 0x00000000000c8947 */ /* 0x000fea0003800000 */
[----:B------:R-:W0:Y:S02]  /*0c50*/  LDC.64 R14, c[0x0][0x588] ;  /* 0x00016200ff0e7b82 */ /* 0x000e240000000a00 */
[----:B0-----:R1:W5:Y:S01]  /*0c60*/  LDG.E R14, desc[UR18][R14.64] ;  /* 0x000000120e0e7981 */ /* 0x001362000c1e1900 */
[----:B------:R-:W-:Y:S05]  /*0c70*/  BRA `(.L_x_7) ;  /* 0x0000000000047947 */ /* 0x000fea0003800000 */
.L_x_8:
[----:B------:R-:W2:Y:S02]  /*0c80*/  LDC R14, c[0x0][0x580] ;  /* 0x00016000ff0e7b82 */ /* 0x000ea40000000800 */
.L_x_7:
[----:B------:R-:W-:Y:S02]  /*0c90*/  ULDC.64 UR4, c[0x0][0x5a0] ;  /* 0x0001680000047ab9 */ /* 0x000fe40000000a00 */
[----:B------:R-:W-:-:S04]  /*0ca0*/  ISETP.NE.U32.AND P0, PT, RZ, UR4, PT ;  /* 0x00000004ff007c0c */ /* 0x000fc8000bf05070 */
[----:B------:R-:W-:-:S13]  /*0cb0*/  ISETP.NE.AND.EX P0, PT, RZ, UR5, PT, P0 ;  /* 0x00000005ff007c0c */ /* 0x000fda000bf05300 */
[----:B------:R-:W-:Y:S05]  /*0cc0*/  @!P0 BRA `(.L_x_9) ;  /* 0x00000000001c8947 */ /* 0x000fea0003800000 */
[----:B0-----:R-:W0:Y:S02]  /*0cd0*/  LDC.64 R2, c[0x0][0x5a0] ;  /* 0x00016800ff027b82 */ /* 0x001e240000000a00 */
[----:B0-----:R-:W3:Y:S02]  /*0ce0*/  LDG.E.64 R2, desc[UR18][R2.64] ;  /* 0x0000001202027981 */ /* 0x001ee4000c1e1b00 */
[----:B---3--:R-:W-:-:S04]  /*0cf0*/  ISETP.NE.U32.AND P0, PT, R2, RZ, PT ;  /* 0x000000ff0200720c */ /* 0x008fc80003f05070 */
[----:B------:R-:W-:-:S13]  /*0d00*/  ISETP.NE.AND.EX P0, PT, R3, RZ, PT, P0 ;  /* 0x000000ff0300720c */ /* 0x000fda0003f05300 */
[----:B------:R-:W-:Y:S05]  /*0d10*/  @!P0 BRA `(.L_x_9) ;  /* 0x0000000000088947 */ /* 0x000fea0003800000 */
[----:B-1----:R0:W5:Y:S01]  /*0d20*/  LD.E R15, desc[UR18][R2.64] ;  /* 0x00000012020f7980 */ /* 0x002162000c101900 */
[----:B------:R-:W-:Y:S05]  /*0d30*/  BRA `(.L_x_10) ;  /* 0x0000000000207947 */ /* 0x000fea0003800000 */
.L_x_9:
[----:B------:R-:W-:Y:S02]  /*0d40*/  ULDC.64 UR4, c[0x0][0x590] ;  /* 0x0001640000047ab9 */ /* 0x000fe40000000a00 */
[----:B------:R-:W-:-:S04]  /*0d50*/  ISETP.NE.U32.AND P0, PT, RZ, UR4, PT ;  /* 0x00000004ff007c0c */ /* 0x000fc8000bf05070 */
[----:B------:R-:W-:-:S13]  /*0d60*/  ISETP.NE.AND.EX P0, PT, RZ, UR5, PT, P0 ;  /* 0x00000005ff007c0c */ /* 0x000fda000bf05300 */
[----:B------:R-:W-:Y:S05]  /*0d70*/  @!P0 BRA `(.L_x_11) ;  /* 0x00000000000c8947 */ /* 0x000fea0003800000 */
[----:B0-----:R-:W1:Y:S02]  /*0d80*/  LDC.64 R2, c[0x0][0x590] ;  /* 0x00016400ff027b82 */ /* 0x001e640000000a00 */
[----:B-1----:R1:W5:Y:S01]  /*0d90*/  LDG.E R15, desc[UR18][R2.64] ;  /* 0x00000012020f7981 */ /* 0x002362000c1e1900 */
[----:B------:R-:W-:Y:S05]  /*0da0*/  BRA `(.L_x_10) ;  /* 0x0000000000047947 */ /* 0x000fea0003800000 */
.L_x_11:
[----:B-1----:R-:W3:Y:S02]  /*0db0*/  LDC R15, c[0x0][0x584] ;  /* 0x00016100ff0f7b82 */ /* 0x002ee40000000800 */
.L_x_10:
[----:B------:R-:W4:Y:S01]  /*0dc0*/  LDC R0, c[0x0][0x65c] ;  /* 0x00019700ff007b82 */ /* 0x000f220000000800 */
[----:B------:R-:W-:Y:S01]  /*0dd0*/  ULDC UR8, c[0x0][0x28c] ;  /* 0x0000a30000087ab9 */ /* 0x000fe20000000800 */
[----:B------:R-:W-:Y:S01]  /*0de0*/  ISETP.NE.AND P0, PT, R6, 0x2, PT ;  /* 0x000000020600780c */ /* 0x000fe20003f05270 */
[----:B------:R-:W-:Y:S01]  /*0df0*/  UIADD3 UR8, UR8, 0x3f, URZ ;  /* 0x0000003f08087890 */ /* 0x000fe2000fffe03f */
[----:B------:R-:W-:Y:S01]  /*0e00*/  IMAD.U32 R4, RZ, RZ, UR12 ;  /* 0x0000000cff047e24 */ /* 0x000fe2000f8e00ff */
[----:B------:R-:W-:Y:S01]  /*0e10*/  UMOV UR4, URZ ;  /* 0x0000003f00047c82 */ /* 0x000fe20008000000 */
[----:B------:R-:W-:Y:S01]  /*0e20*/  UMOV UR5, URZ ;  /* 0x0000003f00057c82 */ /* 0x000fe20008000000 */
[----:B------:R-:W-:-:S04]  /*0e30*/  USHF.R.S32.HI UR9, URZ, 0x1f, UR8 ;  /* 0x0000001f3f097899 */ /* 0x000fc80008011408 */
[----:B------:R-:W-:-:S04]  /*0e40*/  ULEA.HI UR9, UR9, UR8, URZ, 0x6 ;  /* 0x0000000809097291 */ /* 0x000fc8000f8f303f */
[----:B------:R-:W-:Y:S01]  /*0e50*/  USHF.R.S32.HI UR13, URZ, 0x6, UR9 ;  /* 0x000000063f0d7899 */ /* 0x000fe20008011409 */
[----:B----4-:R-:W-:-:S13]  /*0e60*/  ISETP.NE.AND P2, PT, R0, 0x1, PT ;  /* 0x000000010000780c */ /* 0x010fda0003f45270 */
[----:B01----:R-:W0:Y:S01]  /*0e70*/  @P2 LDC R3, c[0x0][0x10] ;  /* 0x00000400ff032b82 */ /* 0x003e220000000800 */
[----:B------:R-:W-:Y:S02]  /*0e80*/  @P2 IMAD.MOV.U32 R17, RZ, RZ, RZ ;  /* 0x000000ffff112224 */ /* 0x000fe400078e00ff */
[----:B------:R-:W-:-:S05]  /*0e90*/  @P2 IMAD.MOV.U32 R5, RZ, RZ, RZ ;  /* 0x000000ffff052224 */ /* 0x000fca00078e00ff */
[----:B------:R-:W1:Y:S01]  /*0ea0*/  @!P2 LDC R9, c[0x0][0xc] ;  /* 0x00000300ff09ab82 */ /* 0x000e620000000800 */
[----:B------:R-:W-:Y:S01]  /*0eb0*/  ULDC UR6, c[0x0][0xc] ;  /* 0x0000030000067ab9 */ /* 0x000fe20000000800 */
[----:B------:R-:W-:Y:S02]  /*0ec0*/  ULDC UR7, c[0x0][0x10] ;  /* 0x0000040000077ab9 */ /* 0x000fe40000000800 */
[----:B------:R-:W-:-:S04]  /*0ed0*/  UIMAD.WIDE.U32 UR6, UR6, UR7, URZ ;  /* 0x00000007060672a5 */ /* 0x000fc8000f8e003f */
[----:B------:R-:W4:Y:S01]  /*0ee0*/  LDC R8, c[0x0][0x14] ;  /* 0x00000500ff087b82 */ /* 0x000f220000000800 */
[----:B0-----:R-:W-:-:S04]  /*0ef0*/  @P2 IMAD.WIDE.U32 R2, R3, UR12, R16 ;  /* 0x0000000c03022c25 */ /* 0x001fc8000f8e0010 */
[----:B------:R-:W-:Y:S02]  /*0f00*/  @P2 IMAD.IADD R3, R3, 0x1, R5 ;  /* 0x0000000103032824 */ /* 0x000fe400078e0205 */
[----:B------:R-:W-:Y:S02]  /*0f10*/  IMAD.MOV.U32 R5, RZ, RZ, RZ ;  /* 0x000000ffff057224 */ /* 0x000fe400078e00ff */
[----:B-1----:R-:W-:-:S04]  /*0f20*/  @!P2 IMAD.WIDE.U32 R4, R16, R9, R4 ;  /* 0x000000091004a225 */ /* 0x002fc800078e0004 */
[----:B------:R-:W-:Y:S02]  /*0f30*/  @!P2 IMAD.MOV.U32 R2, RZ, RZ, R4 ;  /* 0x000000ffff02a224 */ /* 0x000fe400078e0004 */
[C---:B----4-:R-:W-:Y:S02]  /*0f40*/  IMAD R21, R8.reuse, UR7, RZ ;  /* 0x0000000708157c24 */ /* 0x050fe4000f8e02ff */
[----:B------:R-:W-:Y:S01]  /*0f50*/  IMAD.WIDE.U32 R8, R8, UR6, RZ ;  /* 0x0000000608087c25 */ /* 0x000fe2000f8e00ff */
[----:B------:R-:W-:-:S03]  /*0f60*/  ULDC.64 UR6, c[0x0][0x650] ;  /* 0x0001940000067ab9 */ /* 0x000fc60000000a00 */
[----:B------:R-:W-:Y:S02]  /*0f70*/  @!P2 IMAD.MOV.U32 R3, RZ, RZ, R5 ;  /* 0x000000ffff03a224 */ /* 0x000fe400078e0005 */
[----:B------:R-:W-:Y:S01]  /*0f80*/  IMAD.IADD R0, R9, 0x1, R21 ;  /* 0x0000000109007824 */ /* 0x000fe200078e0215 */
[----:B------:R-:W-:Y:S06]  /*0f90*/  @P0 BRA `(.L_x_12) ;  /* 0x0000000000200947 */ /* 0x000fec0003800000 */
[----:B------:R-:W-:Y:S01]  /*0fa0*/  UISETP.GE.U32.AND UP0, UPT, UR13, 0x12, UPT ;  /* 0x000000120d00788c */ /* 0x000fe2000bf06070 */
[----:B------:R-:W-:Y:S01]  /*0fb0*/  IADD3 R2, P0, R2, R8, RZ ;  /* 0x0000000802027210 */ /* 0x000fe20007f1e0ff */
[----:B------:R-:W-:-:S04]  /*0fc0*/  UIMAD.WIDE.U32 UR4, UR13, 0x38e38e39, URZ ;  /* 0x38e38e390d0478a5 */ /* 0x000fc8000f8e003f */
[----:B------:R-:W-:Y:S01]  /*0fd0*/  USHF.R.U32.HI UR4, URZ, 0x2, UR5 ;  /* 0x000000023f047899 */ /* 0x000fe20008011605 */
[----:B------:R-:W-:Y:S02]  /*0fe0*/  IMAD.X R3, R0, 0x1, R3, P0 ;  /* 0x0000000100037824 */ /* 0x000fe400000e0603 */
[----:B------:R-:W-:Y:S02]  /*0ff0*/  UMOV UR5, URZ ;  /* 0x0000003f00057c82 */ /* 0x000fe40008000000 */
[----:B------:R-:W-:Y:S02]  /*1000*/  @UP0 ULOP3.LUT UR5, UR4, 0x1, URZ, 0xc0, !UPT ;  /* 0x0000000104050892 */ /* 0x000fe4000f8ec03f */
[----:B------:R-:W-:-:S12]  /*1010*/  UIMAD UR4, UR4, -0x12, UR13 ;  /* 0xffffffee040478a4 */ /* 0x000fd8000f8e020d */
.L_x_12:
[----:B------:R-:W-:Y:S01]  /*1020*/  ISETP.GE.U32.AND P0, PT, R2, UR6, PT ;  /* 0x0000000602007c0c */ /* 0x000fe2000bf06070 */
[----:B------:R-:W-:Y:S01]  /*1030*/  IMAD.MOV.U32 R6, RZ, RZ, -0x1 ;  /* 0xffffffffff067424 */ /* 0x000fe200078e00ff */
[----:B------:R-:W-:Y:S01]  /*1040*/  PRMT R20, RZ, 0x7610, R20 ;  /* 0x00007610ff147816 */ /* 0x000fe20000000014 */
[----:B------:R-:W-:Y:S01]  /*1050*/  IMAD.MOV.U32 R5, RZ, RZ, -0x1 ;  /* 0xffffffffff057424 */ /* 0x000fe200078e00ff */
[----:B------:R-:W-:Y:S01]  /*1060*/  ISETP.GE.U32.AND.EX P0, PT, R3, UR7, PT, P0 ;  /* 0x0000000703007c0c */ /* 0x000fe2000bf06100 */
[----:B------:R-:W-:-:S12]  /*1070*/  IMAD.MOV.U32 R4, RZ, RZ, -0x1 ;  /* 0xffffffffff047424 */ /* 0x000fd800078e00ff */
[----:B------:R-:W-:Y:S05]  /*1080*/  @P0 BRA `(.L_x_13) ;  /* 0x0000000400240947 */ /* 0x000fea0003800000 */
[----:B------:R-:W0:Y:S01]  /*1090*/  LDC.64 R28, c[0x0][0x628] ;  /* 0x00018a00ff1c7b82 */ /* 0x000e220000000a00 */
[----:B------:R-:W-:Y:S02]  /*10a0*/  IMAD.MOV.U32 R4, RZ, RZ, R2 ;  /* 0x000000ffff047224 */ /* 0x000fe400078e0002 */
[----:B------:R-:W-:-:S05]  /*10b0*/  IMAD.MOV.U32 R5, RZ, RZ, R3 ;  /* 0x000000ffff057224 */ /* 0x000fca00078e0003 */
[----:B------:R-:W1:Y:S08]  /*10c0*/  LDC R6, c[0x0][0x630] ;  /* 0x00018c00ff067b82 */ /* 0x000e700000000800 */
[----:B------:R-:W4:Y:S01]  /*10d0*/  LDC.64 R30, c[0x0][0x620] ;  /* 0x00018800ff1e7b82 */ /* 0x000f220000000a00 */
[----:B0-----:R-:W-:-:S04]  /*10e0*/  ISETP.NE.U32.AND P0, PT, R28, RZ, PT ;  /* 0x000000ff1c00720c */ /* 0x001fc80003f05070 */
[----:B------:R-:W-:-:S13]  /*10f0*/  ISETP.NE.AND.EX P0, PT, R29, RZ, PT, P0 ;  /* 0x000000ff1d00720c */ /* 0x000fda0003f05300 */
[----:B-1--4-:R-:W-:Y:S05]  /*1100*/  @!P0 BRA `(.L_x_14) ;  /* 0x0000000000288947 */ /* 0x012fea0003800000 */
[----:B------:R-:W0:Y:S02]  /*1110*/  LDC R23, c[0x0][0x634] ;  /* 0x00018d00ff177b82 */ /* 0x000e240000000800 */
[----:B0-----:R-:W-:-:S05]  /*1120*/  IADD3 R23, P0, R2, R23, RZ ;  /* 0x0000001702177210 */ /* 0x001fca0007f1e0ff */
[----:B------:R-:W-:-:S04]  /*1130*/  IMAD.X R27, RZ, RZ, R3, P0 ;  /* 0x000000ffff1b7224 */ /* 0x000fc800000e0603 */
[----:B------:R-:W-:-:S04]  /*1140*/  IMAD.WIDE.U32 R4, R27, R28, RZ ;  /* 0x0000001c1b047225 */ /* 0x000fc800078e00ff */
[----:B------:R-:W-:-:S04]  /*1150*/  IMAD.WIDE.U32 R20, P0, R23, R29, R4 ;  /* 0x0000001d17147225 */ /* 0x000fc80007800004 */
[----:B------:R-:W-:-:S04]  /*1160*/  IMAD.WIDE.U32 R4, R23, R28, RZ ;  /* 0x0000001c17047225 */ /* 0x000fc800078e00ff */
[----:B------:R-:W-:Y:S01]  /*1170*/  IMAD.X R23, RZ, RZ, RZ, P0 ;  /* 0x000000ffff177224 */ /* 0x000fe200000e06ff */
[----:B------:R-:W-:Y:S01]  /*1180*/  IADD3 RZ, P0, R5, R20, RZ ;  /* 0x0000001405ff7210 */ /* 0x000fe20007f1e0ff */
[----:B------:R-:W-:-:S04]  /*1190*/  IMAD.MOV.U32 R22, RZ, RZ, R21 ;  /* 0x000000ffff167224 */ /* 0x000fc800078e0015 */
[----:B------:R-:W-:-:S08]  /*11a0*/  IMAD.WIDE.U32.X R4, R27, R29, R22, P0 ;  /* 0x0000001d1b047225 */ /* 0x000fd000000e0416 */
.L_x_14:
[----:B------:R-:W0:Y:S01]  /*11b0*/  LDC.64 R32, c[0x0][0x640] ;  /* 0x00019000ff207b82 */ /* 0x000e220000000a00 */
[-CC-:B------:R-:W-:Y:S01]  /*11c0*/  SHF.R.U64 R36, R4, R6.reuse, R5.reuse ;  /* 0x0000000604247219 */ /* 0x180fe20000001205 */
[----:B------:R-:W-:Y:S01]  /*11d0*/  IMAD.MOV.U32 R37, RZ, RZ, 0x1 ;  /* 0x00000001ff257424 */ /* 0x000fe200078e00ff */
[----:B------:R-:W-:Y:S02]  /*11e0*/  SHF.R.U32.HI R4, RZ, R6, R5 ;  /* 0x00000006ff047219 */ /* 0x000fe40000011605 */
[----:B------:R-:W-:-:S03]  /*11f0*/  IADD3 R21, P0, RZ, -R36, RZ ;  /* 0x80000024ff157210 */ /* 0x000fc60007f1e0ff */
[----:B------:R-:W1:Y:S02]  /*1200*/  LDC R20, c[0x0][0x618] ;  /* 0x00018600ff147b82 */ /* 0x000e640000000800 */
[----:B------:R-:W-:-:S04]  /*1210*/  IMAD.X R5, RZ, RZ, ~R4, P0 ;  /* 0x000000ffff057224 */ /* 0x000fc800000e0e04 */
[-C--:B------:R-:W-:Y:S02]  /*1220*/  IMAD R6, R5, R30.reuse, RZ ;  /* 0x0000001e05067224 */ /* 0x080fe400078e02ff */
[----:B------:R-:W4:Y:S01]  /*1230*/  LDC R23, c[0x0][0x608] ;  /* 0x00018200ff177b82 */ /* 0x000f220000000800 */
[----:B------:R-:W-:-:S04]  /*1240*/  IMAD.WIDE.U32 R4, R21, R30, R2 ;  /* 0x0000001e15047225 */ /* 0x000fc800078e0002 */
[----:B------:R-:W-:-:S03]  /*1250*/  IMAD R21, R21, R31, R6 ;  /* 0x0000001f15157224 */ /* 0x000fc600078e0206 */
[----:B------:R-:W2:Y:S01]  /*1260*/  LDC R28, c[0x0][0x658] ;  /* 0x00019600ff1c7b82 */ /* 0x000ea20000000800 */
[----:B------:R-:W-:Y:S01]  /*1270*/  IMAD.IADD R5, R5, 0x1, R21 ;  /* 0x0000000105057824 */ /* 0x000fe200078e0215 */
[----:B0-----:R-:W-:Y:S01]  /*1280*/  ISETP.NE.U32.AND P0, PT, R32, RZ, PT ;  /* 0x000000ff2000720c */ /* 0x001fe20003f05070 */
[----:B------:R-:W-:-:S03]  /*1290*/  IMAD.MOV.U32 R21, RZ, RZ, -0x1 ;  /* 0xffffffffff157424 */ /* 0x000fc600078e00ff */
[----:B------:R-:W-:Y:S02]  /*12a0*/  ISETP.NE.AND.EX P0, PT, R33, RZ, PT, P0 ;  /* 0x000000ff2100720c */ /* 0x000fe40003f05300 */
[----:B------:R-:W0:Y:S01]  /*12b0*/  LDC R31, c[0x0][0x600] ;  /* 0x00018000ff1f7b82 */ /* 0x000e220000000800 */
[-CC-:B-1----:R-:W-:Y:S02]  /*12c0*/  SHF.R.U64 R29, R4, R20.reuse, R5.reuse ;  /* 0x00000014041d7219 */ /* 0x182fe40000001205 */
[----:B------:R-:W-:-:S05]  /*12d0*/  SHF.R.U32.HI R4, RZ, R20, R5 ;  /* 0x00000014ff047219 */ /* 0x000fca0000011605 */
[----:B------:R-:W1:Y:S01]  /*12e0*/  LDC R30, c[0x0][0x648] ;  /* 0x00019200ff1e7b82 */ /* 0x000e620000000800 */
[-CC-:B----4-:R-:W-:Y:S02]  /*12f0*/  SHF.R.U64 R39, R29, R23.reuse, R4.reuse ;  /* 0x000000171d277219 */ /* 0x190fe40000001204 */
[----:B------:R-:W-:-:S05]  /*1300*/  SHF.R.U32.HI R5, RZ, R23, R4 ;  /* 0x00000017ff057219 */ /* 0x000fca0000011604 */
[----:B------:R-:W4:Y:S01]  /*1310*/  LDC R35, c[0x0][0x638] ;  /* 0x00018e00ff237b82 */ /* 0x000f220000000800 */
[-C--:B--2---:R-:W-:Y:S02]  /*1320*/  SHF.L.U32 R4, R21, R28.reuse, RZ ;  /* 0x0000001c15047219 */ /* 0x084fe400000006ff */
[--C-:B------:R-:W-:Y:S02]  /*1330*/  SHF.R.U64 R38, R39, R28, R5.reuse ;  /* 0x0000001c27267219 */ /* 0x100fe40000001205 */
[----:B------:R-:W-:Y:S02]  /*1340*/  LOP3.LUT R6, RZ, R4, RZ, 0x33, !PT ;  /* 0x00000004ff067212 */ /* 0x000fe400078e33ff */
[----:B------:R-:W-:Y:S01]  /*1350*/  SHF.R.U32.HI R5, RZ, R28, R5 ;  /* 0x0000001cff057219 */ /* 0x000fe20000011605 */
[----:B------:R-:W2:Y:S01]  /*1360*/  LDC R34, c[0x0][0x610] ;  /* 0x00018400ff227b82 */ /* 0x000ea20000000800 */
[----:B------:R-:W-:Y:S01]  /*1370*/  IMAD.MOV.U32 R4, RZ, RZ, R38 ;  /* 0x000000ffff047224 */ /* 0x000fe200078e0026 */
[----:B------:R-:W-:Y:S06]  /*1380*/  @!P0 BRA `(.L_x_15) ;  /* 0x0000000000288947 */ /* 0x000fec0003800000 */
[----:B------:R-:W3:Y:S02]  /*1390*/  LDC R23, c[0x0][0x64c] ;  /* 0x00019300ff177b82 */ /* 0x000ee40000000800 */
[----:B---3--:R-:W-:-:S05]  /*13a0*/  IADD3 R23, P0, R38, R23, RZ ;  /* 0x0000001726177210 */ /* 0x008fca0007f1e0ff */
        /* <DEDUP_REMOVED lines=8> */
.L_x_15:
[----:B-1----:R-:W-:Y:S01]  /*1430*/  SHF.R.U64 R17, R4, R30, R5 ;  /* 0x0000001e04117219 */ /* 0x002fe20000001205 */
[----:B------:R-:W-:Y:S01]  /*1440*/  @P2 IMAD R24, R25, R26, R16 ;  /* 0x0000001a19182224 */ /* 0x000fe200078e0210 */
[----:B------:R-:W-:Y:S02]  /*1450*/  SHF.L.U32 R4, R37, R28, RZ ;  /* 0x0000001c25047219 */ /* 0x000fe400000006ff */
[----:B------:R-:W-:Y:S01]  /*1460*/  LOP3.LUT R5, R39, R6, RZ, 0xc0, !PT ;  /* 0x0000000627057212 */ /* 0x000fe200078ec0ff */
[----:B0-----:R-:W-:Y:S02]  /*1470*/  VIADD R6, R31, 0xffffffff ;  /* 0xffffffff1f067836 */ /* 0x001fe40000000000 */
[----:B------:R-:W-:Y:S02]  /*1480*/  IMAD.MOV R20, RZ, RZ, -R17 ;  /* 0x000000ffff147224 */ /* 0x000fe400078e0a11 */
[----:B------:R-:W-:Y:S01]  /*1490*/  IMAD R5, R4, R17, R5 ;  /* 0x0000001104057224 */ /* 0x000fe200078e0205 */
[----:B------:R-:W-:Y:S01]  /*14a0*/  LOP3.LUT R17, R29, R6, RZ, 0xc0, !PT ;  /* 0x000000061d117212 */ /* 0x000fe200078ec0ff */
[----:B----4-:R-:W-:-:S02]  /*14b0*/  IMAD R4, R20, R35, R38 ;  /* 0x0000002314047224 */ /* 0x010fc400078e0226 */
[----:B--2---:R-:W-:Y:S02]  /*14c0*/  IMAD R6, R5, R34, R24 ;  /* 0x0000002205067224 */ /* 0x004fe400078e0218 */
[----:B------:R-:W-:Y:S02]  /*14d0*/  IMAD R17, R4, R31, R17 ;  /* 0x0000001f04117224 */ /* 0x000fe400078e0211 */
[----:B------:R-:W-:Y:S02]  /*14e0*/  IMAD.MOV.U32 R20, RZ, RZ, 0x1 ;  /* 0x00000001ff147424 */ /* 0x000fe400078e00ff */
[----:B------:R-:W-:Y:S01]  /*14f0*/  IMAD.MOV.U32 R4, RZ, RZ, R36 ;  /* 0x000000ffff047224 */ /* 0x000fe200078e0024 */
[----:B------:R-:W-:Y:S02]  /*1500*/  SEL R5, R17, R6, !P2 ;  /* 0x0000000611057207 */ /* 0x000fe40005000000 */
[----:B------:R-:W-:-:S07]  /*1510*/  SEL R6, R6, R17, !P2 ;  /* 0x0000001106067207 */ /* 0x000fce0005000000 */
.L_x_13:
[----:B------:R-:W-:Y:S05]  /*1520*/  @!P3 BRA `(.L_x_16) ;  /* 0x00000000000cb947 */ /* 0x000fea0003800000 */
[----:B------:R-:W-:Y:S01]  /*1530*/  UCGABAR_WAIT ;  /* 0x0000000000007dc7 */ /* 0x000fe20008000000 */
[----:B------:R-:W-:Y:S01]  /*1540*/  CCTL.IVALL ;  /* 0x00000000ff00798f */ /* 0x000fe20002000000 */
[----:B------:R-:W-:Y:S05]  /*1550*/  BRA `(.L_x_17) ;  /* 0x0000000000047947 */ /* 0x000fea0003800000 */
.L_x_16:
[----:B------:R-:W-:Y:S06]  /*1560*/  BAR.SYNC.DEFER_BLOCKING 0x0 ;  /* 0x0000000000007b1d */ /* 0x000fec0000010000 */
.L_x_17:
[----:B------:R-:W-:Y:S05]  /*1570*/  @!P4 BRA `(.L_x_18) ;  /* 0x0000006c0068c947 */ /* 0x000fea0003800000 */
[----:B------:R-:W-:-:S13]  /*1580*/  ISETP.GT.U32.AND P0, PT, R40, 0x1, PT ;  /* 0x000000012800780c */ /* 0x000fda0003f04070 */
[----:B------:R-:W-:Y:S05]  /*1590*/  @P0 EXIT ;  /* 0x000000000000094d */ /* 0x000fea0003800000 */
.L_x_19:
[----:B------:R-:W-:-:S08]  /*15a0*/  NOP ;  /* 0x0000000000007918 */ /* 0x000fd00000000000 */
[----:B------:R-:W0:Y:S02]  /*15b0*/  USETMAXREG.TRY_ALLOC.CTAPOOL UP0, 0xe8 ;  /* 0x000000e8000079c8 */ /* 0x000e240008000600 */
[----:B0-----:R-:W-:-:S13]  /*15c0*/  PLOP3.LUT P0, PT, PT, PT, UP0, 0x80, 0x0 ;  /* 0x000000000000781c */ /* 0x001fda0003f0f008 */
[----:B------:R-:W-:Y:S05]  /*15d0*/  @!P0 BRA `(.L_x_19) ;  /* 0xfffffffc00f08947 */ /* 0x000fea000383ffff */
[----:B------:R-:W-:-:S13]  /*15e0*/  LOP3.LUT P0, RZ, R20, 0xff, RZ, 0xc0, !PT ;  /* 0x000000ff14ff7812 */ /* 0x000fda000780c0ff */
[----:B------:R-:W-:Y:S05]  /*15f0*/  @!P0 EXIT ;  /* 0x000000000000894d */ /* 0x000fea0003800000 */
[----:B------:R-:W0:Y:S01]  /*1600*/  S2UR UR6, SR_CgaCtaId ;  /* 0x00000000000679c3 */ /* 0x000e220000008800 */
[CC--:B------:R-:W-:Y:S01]  /*1610*/  LEA.HI R11, R19.reuse, R10.reuse, RZ, 0x2 ;  /* 0x0000000a130b7211 */ /* 0x0c0fe200078f10ff */
[----:B------:R-:W-:Y:S01]  /*1620*/  UIADD3 UR7, UR15, -0x1, URZ ;  /* 0xffffffff0f077890 */ /* 0x000fe2000fffe03f */
[----:B------:R-:W-:Y:S01]  /*1630*/  LEA.HI R19, R19, R10, RZ, 0x5 ;  /* 0x0000000a13137211 */ /* 0x000fe200078f28ff */
[----:B------:R-:W-:Y:S01]  /*1640*/  UMOV UR12, 0x400 ;  /* 0x00000400000c7882 */ /* 0x000fe20000000000 */
[--C-:B------:R-:W-:Y:S01]  /*1650*/  SHF.R.S32.HI R18, RZ, 0x2, R11.reuse ;  /* 0x00000002ff127819 */ /* 0x100fe2000001140b */
[----:B------:R-:W-:Y:S01]  /*1660*/  UISETP.LT.AND UP0, UPT, UR13, 0x1, UPT ;  /* 0x000000010d00788c */ /* 0x000fe2000bf01270 */
[----:B------:R-:W-:Y:S01]  /*1670*/  SHF.R.S32.HI R17, RZ, 0x1f, R11 ;  /* 0x0000001fff117819 */ /* 0x000fe2000001140b */
[----:B------:R-:W-:Y:S01]  /*1680*/  USHF.L.U32 UR20, UR13, 0x1, URZ ;  /* 0x000000010d147899 */ /* 0x000fe2000800063f */
[----:B------:R-:W-:Y:S01]  /*1690*/  LOP3.LUT R11, R11, 0xfffffffc, RZ, 0xc0, !PT ;  /* 0xfffffffc0b0b7812 */ /* 0x000fe200078ec0ff */
[----:B------:R-:W-:Y:S01]  /*16a0*/  USEL UR14, UR13, 0x1, UP0 ;  /* 0x000000010d0e7887 */ /* 0x000fe20008000000 */
[----:B------:R-:W-:Y:S01]  /*16b0*/  LEA.HI R17, R17, R18, RZ, 0x3 ;  /* 0x0000001211117211 */ /* 0x000fe200078f18ff */
[----:B------:R-:W-:Y:S01]  /*16c0*/  UISETP.NE.AND UP0, UPT, UR7, URZ, UPT ;  /* 0x0000003f0700728c */ /* 0x000fe2000bf05270 */
[----:B------:R-:W-:Y:S01]  /*16d0*/  LOP3.LUT R148, R7, 0x1, RZ, 0xfc, !PT ;  /* 0x0000000107947812 */ /* 0x000fe200078efcff */
[----:B------:R-:W-:Y:S01]  /*16e0*/  IMAD.IADD R16, R10, 0x1, -R11 ;  /* 0x000000010a107824 */ /* 0x000fe200078e0a0b */
[----:B------:R-:W-:Y:S01]  /*16f0*/  LOP3.LUT R17, R17, 0xfffffff8, RZ, 0xc0, !PT ;  /* 0xfffffff811117812 */ /* 0x000fe200078ec0ff */
[----:B------:R-:W-:-:S04]  /*1700*/  UIADD3 UR14, -UR14, UR13, URZ ;  /* 0x0000000d0e0e7290 */ /* 0x000fc8000fffe13f */
[----:B------:R-:W-:Y:S01]  /*1710*/  IMAD.IADD R18, R18, 0x1, -R17 ;  /* 0x0000000112127824 */ /* 0x000fe200078e0a11 */
[----:B------:R-:W-:Y:S01]  /*1720*/  SHF.R.S32.HI R17, RZ, 0x5, R19 ;  /* 0x00000005ff117819 */ /* 0x000fe20000011413 */
[----:B0-----:R-:W-:-:S03]  /*1730*/  ULEA UR12, UR6, UR12, 0x18 ;  /* 0x0000000c060c7291 */ /* 0x001fc6000f8ec03f */
[--C-:B------:R-:W-:Y:S01]  /*1740*/  SHF.R.S32.HI R19, RZ, 0x1f, R18.reuse ;  /* 0x0000001fff137819 */ /* 0x100fe20000011412 */
[----:B------:R-:W-:Y:S01]  /*1750*/  USHF.L.U32 UR6, UR7, 0x3, URZ ;  /* 0x0000000307067899 */ /* 0x000fe2000800063f */
[C-C-:B------:R-:W-:Y:S01]  /*1760*/  IMAD R20, R17.reuse, -0x10, -R18.reuse ;  /* 0xfffffff011147824 */ /* 0x140fe200078e0a12 */
[----:B------:R-:W-:Y:S02]  /*1770*/  USEL UR7, URZ, 0x1, UP0 ;  /* 0x000000013f077887 */ /* 0x000fe40008000000 */
[----:B------:R-:W-:Y:S01]  /*1780*/  ULOP3.LUT UR6, UR6, 0x8, URZ, 0xc0, !UPT ;  /* 0x0000000806067892 */ /* 0x000fe2000f8ec03f */
[----:B------:R-:W-:Y:S01]  /*1790*/  IMAD.WIDE R10, R17, 0x10, R18 ;  /* 0x00000010110a7825 */ /* 0x000fe200078e0212 */
[----:B------:R-:W-:Y:S02]  /*17a0*/  UIADD3 UR21, UR12, 0x130, URZ ;  /* 0x000001300c157890 */ /* 0x000fe4000fffe03f */
[----:B------:R-:W-:Y:S01]  /*17b0*/  ULOP3.LUT UR22, UR6, 0x8, URZ, 0x3c, !UPT ;  /* 0x0000000806167892 */ /* 0x000fe2000f8e3c3f */
[----:B------:R-:W-:Y:S01]  /*17c0*/  IMAD.U32 R150, RZ, RZ, UR7 ;  /* 0x00000007ff967e24 */ /* 0x000fe2000f8e00ff */
[----:B------:R-:W-:-:S02]  /*17d0*/  ULOP3.LUT UR16, UR6, 0x18, URZ, 0x3c, !UPT ;  /* 0x0000001806107892 */ /* 0x000fc4000f8e3c3f */
[----:B------:R-:W-:Y:S01]  /*17e0*/  ULEA UR15, UR15, UR21, 0x3 ;  /* 0x000000150f0f7291 */ /* 0x000fe2000f8e183f */
[----:B------:R-:W-:Y:S02]  /*17f0*/  ULDC UR6, c[0x0][0x284] ;  /* 0x0000a10000067ab9 */ /* 0x000fe40000000800 */
[----:B------:R-:W-:-:S09]  /*1800*/  VIADD R17, R20, UR6 ;  /* 0x0000000614117c36 */ /* 0x000fd20008000000 */
.L_x_174:
[----:B------:R-:W-:Y:S01]  /*1810*/  SHF.L.U32 R18, R150, 0x1f, RZ ;  /* 0x0000001f96127819 */ /* 0x000fe200000006ff */
[----:B------:R-:W0:Y:S01]  /*1820*/  LDC R19, c[0x0][0x28c] ;  /* 0x0000a300ff137b82 */ /* 0x000e220000000800 */
[----:B------:R-:W-:Y:S01]  /*1830*/  UMOV UR6, URZ ;  /* 0x0000003f00067c82 */ /* 0x000fe20008000000 */
[----:B------:R-:W-:Y:S01]  /*1840*/  UMOV UR17, UR4 ;  /* 0x0000000400117c82 */ /* 0x000fe20008000000 */
[----:B-1----:R-:W1:Y:S01]  /*1850*/  SYNCS.PHASECHK.TRANS64.TRYWAIT P0, [UR15+-0x8], R18 ;  /* 0xfffff812ff0075a7 */ /* 0x002e62000800014f */
[----:B0-----:R-:W-:Y:S01]  /*1860*/  ISETP.GE.AND P1, PT, R19, 0x1, PT ;  /* 0x000000011300780c */ /* 0x001fe20003f26270 */
[----:B-1-34-:R-:W-:-:S12]  /*1870*/  @!P0 BRA `(.L_x_20) ;  /* 0x0000008000a48947 */ /* 0x01afd80003800000 */
.L_x_210:
[----:B------:R-:W-:Y:S01]  /*1880*/  UMOV UR7, URZ ;  /* 0x0000003f00077c82 */ /* 0x000fe20008000000 */
[----:B------:R-:W-:Y:S01]  /*1890*/  UMOV UR8, URZ ;  /* 0x0000003f00087c82 */ /* 0x000fe20008000000 */
[----:B------:R-:W-:Y:S02]  /*18a0*/  CS2R R88, SRZ ;  /* 0x0000000000587805 */ /* 0x000fe4000001ff00 */
[----:B------:R-:W-:Y:S02]  /*18b0*/  CS2R R22, SRZ ;  /* 0x0000000000167805 */ /* 0x000fe4000001ff00 */
[----:B------:R-:W-:Y:S02]  /*18c0*/  CS2R R90, SRZ ;  /* 0x00000000005a7805 */ /* 0x000fe4000001ff00 */
[----:B------:R-:W-:Y:S02]  /*18d0*/  CS2R R92, SRZ ;  /* 0x00000000005c7805 */ /* 0x000fe4000001ff00 */
[----:B------:R-:W-:-:S02]  /*18e0*/  CS2R R94, SRZ ;  /* 0x00000000005e7805 */ /* 0x000fc4000001ff00 */
[----:B------:R-:W-:Y:S02]  /*18f0*/  CS2R R96, SRZ ;  /* 0x0000000000607805 */ /* 0x000fe4000001ff00 */
        /* <DEDUP_REMOVED lines=24> */
[----:B------:R-:W-:Y:S01]  /*1a80*/  CS2R R146, SRZ ;  /* 0x0000000000927805 */ /* 0x000fe2000001ff00 */
[----:B------:R-:W-:Y:S01]  /*1a90*/  IMAD.MOV.U32 R149, RZ, RZ, RZ ;  /* 0x000000ffff957224 */ /* 0x000fe200078e00ff */
[----:B------:R-:W-:Y:S01]  /*1aa0*/  CS2R R24, SRZ ;  /* 0x0000000000187805 */ /* 0x000fe2000001ff00 */
[----:B------:R-:W-:Y:S01]  /*1ab0*/  IMAD.MOV.U32 R151, RZ, RZ, RZ ;  /* 0x000000ffff977224 */ /* 0x000fe200078e00ff */
[----:B------:R-:W-:Y:S01]  /*1ac0*/  CS2R R26, SRZ ;  /* 0x00000000001a7805 */ /* 0x000fe2000001ff00 */
[----:B------:R-:W-:Y:S01]  /*1ad0*/  IMAD.U32 R152, RZ, RZ, UR5 ;  /* 0x00000005ff987e24 */ /* 0x000fe2000f8e00ff */
        /* <DEDUP_REMOVED lines=29> */
[----:B------:R-:W-:Y:S01]  /*1cb0*/  CS2R R86, SRZ ;  /* 0x0000000000567805 */ /* 0x000fe2000001ff00 */
[----:B------:R-:W-:Y:S06]  /*1cc0*/  @!P1 BRA `(.L_x_21) ;  /* 0x00000008003c9947 */ /* 0x000fec0003800000 */
[----:B------:R-:W-:-:S13]  /*1cd0*/  ISETP.NE.AND P1, PT, R148, 0x3, PT ;  /* 0x000000039400780c */ /* 0x000fda0003f25270 */
[----:B------:R-:W-:Y:S05]  /*1ce0*/  @!P1 BRA `(.L_x_22) ;  /* 0x0000000000049947 */ /* 0x000fea0003800000 */
[----:B------:R-:W-:Y:S01]  /*1cf0*/  BPT.TRAP 0x1 ;  /* 0x000000040000795c */ /* 0x000fe20000300000 */
.L_x_22:
[----:B------:R-:W-:Y:S01]  /*1d00*/  ULEA UR6, UR4, UR12, 0x3 ;  /* 0x0000000c04067291 */ /* 0x000fe2000f8e183f */
[----:B0-----:R-:W-:-:S05]  /*1d10*/  IMAD.U32 R18, RZ, RZ, UR5 ;  /* 0x00000005ff127e24 */ /* 0x001fca000f8e00ff */
[----:B------:R-:W-:-:S04]  /*1d20*/  SHF.L.U32 R18, R18, 0x1f, RZ ;  /* 0x0000001f12127819 */ /* 0x000fc800000006ff */
[----:B------:R0:W1:Y:S01]  /*1d30*/  SYNCS.PHASECHK.TRANS64.TRYWAIT P0, [UR6], R18 ;  /* 0x00000012ff0075a7 */ /* 0x0000620008000146 */
[----:B------:R-:W-:Y:S05]  /*1d40*/  @!P1 BRA `(.L_x_23) ;  /* 0x0000000000049947 */ /* 0x000fea0003800000 */
[----:B------:R-:W-:Y:S01]  /*1d50*/  BPT.TRAP 0x1 ;  /* 0x000000040000795c */ /* 0x000fe20000300000 */
.L_x_23:
[----:B-1----:R-:W-:Y:S05]  /*1d60*/  @P0 BRA `(.L_x_24) ;  /* 0x0000000000080947 */ /* 0x002fea0003800000 */
[----:B------:R-:W1:Y:S02]  /*1d70*/  SYNCS.PHASECHK.TRANS64.TRYWAIT P0, [UR6], R18 ;  /* 0x00000012ff0075a7 */ /* 0x000e640008000146 */
[----:B-1----:R-:W-:Y:S05]  /*1d80*/  @!P0 BRA `(.L_x_25) ;  /* 0x0000007c00788947 */ /* 0x002fea0003800000 */
.L_x_24:
[----:B------:R-:W-:Y:S01]  /*1d90*/  UIADD3 UR6, UR12, 0x200, URZ ;  /* 0x000002000c067890 */ /* 0x000fe2000fffe03f */
[----:B------:R-:W-:Y:S01]  /*1da0*/  WARPGROUP.ARRIVE ;  /* 0x00000000000079c5 */ /* 0x000fe20000000000 */
[----:B------:R-:W-:Y:S01]  /*1db0*/  UIADD3 UR7, UR12, 0x12200, URZ ;  /* 0x000122000c077890 */ /* 0x000fe2000fffe03f */
[----:B------:R-:W-:Y:S01]  /*1dc0*/  CS2R R88, SRZ ;  /* 0x0000000000587805 */ /* 0x000fe2000001ff00 */
[----:B------:R-:W-:Y:S01]  /*1dd0*/  USHF.R.U32.HI UR6, URZ, 0x4, UR6 ;  /* 0x000000043f067899 */ /* 0x000fe20008011606 */
[----:B------:R-:W-:Y:S01]  /*1de0*/  CS2R R22, SRZ ;  /* 0x0000000000167805 */ /* 0x000fe2000001ff00 */
[----:B------:R-:W-:Y:S01]  /*1df0*/  USHF.R.U32.HI UR7, URZ, 0x4, UR7 ;  /* 0x000000043f077899 */ /* 0x000fe20008011607 */
[----:B------:R-:W-:Y:S01]  /*1e00*/  CS2R R90, SRZ ;  /* 0x00000000005a7805 */ /* 0x000fe2000001ff00 */
[----:B------:R-:W-:Y:S01]  /*1e10*/  ULOP3.LUT UR6, UR6, 0x3fff, URZ, 0xc0, !UPT ;  /* 0x00003fff06067892 */ /* 0x000fe2000f8ec03f */
[----:B------:R-:W-:Y:S01]  /*1e20*/  CS2R R92, SRZ ;  /* 0x00000000005c7805 */ /* 0x000fe2000001ff00 */
[----:B------:R-:W-:Y:S01]  /*1e30*/  ULOP3.LUT UR7, UR7, 0x3fff, URZ, 0xc0, !UPT ;  /* 0x00003fff07077892 */ /* 0x000fe2000f8ec03f */
[----:B------:R-:W-:Y:S01]  /*1e40*/  CS2R R94, SRZ ;  /* 0x00000000005e7805 */ /* 0x000fe2000001ff00 */
[----:B------:R-:W-:Y:S01]  /*1e50*/  ULOP3.LUT UR6, UR6, 0x10000, URZ, 0xfc, !UPT ;  /* 0x0001000006067892 */ /* 0x000fe2000f8efc3f */
[----:B------:R-:W-:Y:S01]  /*1e60*/  CS2R R96, SRZ ;  /* 0x0000000000607805 */ /* 0x000fe2000001ff00 */
[----:B------:R-:W-:Y:S01]  /*1e70*/  ULOP3.LUT UR7, UR7, 0x10000, URZ, 0xfc, !UPT ;  /* 0x0001000007077892 */ /* 0x000fe2000f8efc3f */
[----:B------:R-:W-:Y:S01]  /*1e80*/  CS2R R98, SRZ ;  /* 0x0000000000627805 */ /* 0x000fe2000001ff00 */
[----:B------:R-:W-:Y:S01]  /*1e90*/  ULEA UR8, UR4, UR6, 0x8 ;  /* 0x0000000604087291 */ /* 0x000fe2000f8e403f */
[----:B------:R-:W-:Y:S01]  /*1ea0*/  CS2R R102, SRZ ;  /* 0x0000000000667805 */ /* 0x000fe2000001ff00 */
[----:B------:R-:W-:Y:S01]  /*1eb0*/  ULEA UR10, UR4, UR7, 0x9 ;  /* 0x00000007040a7291 */ /* 0x000fe2000f8e483f */
[----:B------:R-:W-:Y:S01]  /*1ec0*/  CS2R R100, SRZ ;  /* 0x0000000000647805 */ /* 0x000fe2000001ff00 */
[----:B------:R-:W-:Y:S01]  /*1ed0*/  UMOV UR9, 0x80000020 ;  /* 0x8000002000097882 */ /* 0x000fe20000000000 */
[----:B------:R-:W-:Y:S01]  /*1ee0*/  UMOV UR11, 0x80000020 ;  /* 0x80000020000b7882 */ /* 0x000fe20000000000 */
[----:B------:R-:W-:Y:S01]  /*1ef0*/  ULDC UR7, c[0x0][0x50c] ;  /* 0x0001430000077ab9 */ /* 0x000fe20000000800 */
[----:B------:R-:W-:Y:S01]  /*1f00*/  UMOV UR6, 0x2 ;  /* 0x0000000200067882 */ /* 0x000fe20000000000 */
[----:B------:R-:W-:Y:S01]  /*1f10*/  UISETP.NE.AND UP0, UPT, UR7, 0x2, UPT ;  /* 0x000000020700788c */ /* 0x000fe2000bf05270 */
[----:B------:R-:W-:-:S02]  /*1f20*/  CS2R R104, SRZ ;  /* 0x0000000000687805 */ /* 0x000fc4000001ff00 */
[----:B------:R-:W-:Y:S01]  /*1f30*/  CS2R R106, SRZ ;  /* 0x00000000006a7805 */ /* 0x000fe2000001ff00 */
[----:B------:R-:W-:Y:S01]  /*1f40*/  QGMMA.64x128x32.F32.E5M2.E5M2 R24, gdesc[UR8], RZ, !UPT ;  /* 0x01e00000081879f3 */ /* 0x000fe2000c7038ff */
[----:B------:R-:W-:Y:S01]  /*1f50*/  USEL UR7, URZ, 0x1, UP0 ;  /* 0x000000013f077887 */ /* 0x000fe20008000000 */
[----:B------:R-:W-:Y:S01]  /*1f60*/  CS2R R108, SRZ ;  /* 0x00000000006c7805 */ /* 0x000fe2000001ff00 */
[----:B------:R-:W-:Y:S01]  /*1f70*/  UIADD3 UR8, UR8, 0x2, URZ ;  /* 0x0000000208087890 */ /* 0x000fe2000fffe03f */
[----:B------:R-:W-:Y:S01]  /*1f80*/  CS2R R110, SRZ ;  /* 0x00000000006e7805 */ /* 0x000fe2000001ff00 */
[----:B------:R-:W-:Y:S01]  /*1f90*/  UIADD3 UR10, UR10, 0x2, URZ ;  /* 0x000000020a0a7890 */ /* 0x000fe2000fffe03f */
[----:B------:R-:W-:Y:S02]  /*1fa0*/  CS2R R112, SRZ ;  /* 0x0000000000707805 */ /* 0x000fe4000001ff00 */
[----:B------:R-:W-:Y:S01]  /*1fb0*/  ISETP.NE.AND P0, PT, RZ, UR7, PT ;  /* 0x00000007ff007c0c */ /* 0x000fe2000bf05270 */
[----:B------:R-:W-:Y:S01]  /*1fc0*/  UMOV UR9, 0x80000020 ;  /* 0x8000002000097882 */ /* 0x000fe20000000000 */
[----:B------:R-:W-:Y:S01]  /*1fd0*/  UMOV UR11, 0x80000020 ;  /* 0x80000020000b7882 */ /* 0x000fe20000000000 */
        /* <DEDUP_REMOVED lines=17> */
[----:B------:R-:W-:Y:S02]  /*20f0*/  IMAD.MOV.U32 R149, RZ, RZ, RZ ;  /* 0x000000ffff957224 */ /* 0x000fe400078e00ff */
[----:B------:R-:W-:Y:S01]  /*2100*/  IMAD.MOV.U32 R151, RZ, RZ, RZ ;  /* 0x000000ffff977224 */ /* 0x000fe200078e00ff */
[----:B------:R-:W-:Y:S01]  /*2110*/  QGMMA.64x128x32.F32.E5M2.E5M2 R24, gdesc[UR8], R24, gsb0 ;  /* 0x01e00000081879f3 */ /* 0x000fe20008003818 */
[----:B------:R-:W-:Y:S05]  /*2120*/  @!P0 BRA `(.L_x_26) ;  /* 0x0000000400088947 */ /* 0x000fea0003800000 */
[----:B------:R-:W-:Y:S02]  /*2130*/  WARPGROUP.DEPBAR.LE gsb0, 0x0 ;  /* 0x00008000000079c5 */ /* 0x000fe40000010000 */
[----:B------:R-:W-:-:S01]  /*2140*/  FADD R151, RZ, R24 ;  /* 0x00000018ff977221 */ /* 0x000fc20000000000 */
[----:B------:R-:W-:Y:S01]  /*2150*/  FADD R146, RZ, R25 ;  /* 0x00000019ff927221 */ /* 0x000fe20000000000 */
        /* <DEDUP_REMOVED lines=62> */
[----:B------:R-:W-:-:S06]  /*2540*/  UMOV UR6, URZ ;  /* 0x0000003f00067c82 */ /* 0x000fcc0008000000 */
.L_x_26:
[----:B------:R-:W-:-:S04]  /*2550*/  UIADD3 UR17, UR4, 0x1, URZ ;  /* 0x0000000104117890 */ /* 0x000fc8000fffe03f */
[----:B------:R-:W-:-:S04]  /*2560*/  UISETP.NE.AND UP0, UPT, UR17, 0x12, UPT ;  /* 0x000000121100788c */ /* 0x000fc8000bf05270 */
[----:B------:R-:W-:Y:S02]  /*2570*/  USEL UR8, URZ, 0x1, UP0 ;  /* 0x000000013f087887 */ /* 0x000fe40008000000 */
[----:B------:R-:W-:Y:S02]  /*2580*/  USEL UR17, UR17, URZ, UP0 ;  /* 0x0000003f11117287 */ /* 0x000fe40008000000 */
[----:B------:R-:W-:-:S06]  /*2590*/  ULOP3.LUT UR8, UR5, UR8, URZ, 0x3c, !UPT ;  /* 0x0000000805087292 */ /* 0x000fcc000f8e3c3f */
[----:B------:R-:W-:Y:S01]  /*25a0*/  IMAD.U32 R152, RZ, RZ, UR8 ;  /* 0x00000008ff987e24 */ /* 0x000fe2000f8e00ff */
[----:B------:R-:W-:-:S06]  /*25b0*/  UMOV UR8, 0x1 ;  /* 0x0000000100087882 */ /* 0x000fcc0000000000 */
.L_x_21:
[----:B------:R-:W-:-:S06]  /*25c0*/  UISETP.GE.AND UP0, UPT, UR14, 0x1, UPT ;  /* 0x000000010e00788c */ /* 0x000fcc000bf06270 */
[----:B------:R-:W-:-:S13]  /*25d0*/  PLOP3.LUT P0, PT, PT, PT, UP0, 0x80, 0x0 ;  /* 0x000000000000781c */ /* 0x000fda0003f0f008 */
[----:B------:R-:W-:Y:S05]  /*25e0*/  @!P0 BRA `(.L_x_27) ;  /* 0x0000000800088947 */ /* 0x000fea0003800000 */
[----:B01----:R-:W-:Y:S01]  /*25f0*/  IMAD.U32 R18, RZ, RZ, UR14 ;  /* 0x0000000eff127e24 */ /* 0x003fe2000f8e00ff */
[----:B------:R-:W-:Y:S01]  /*2600*/  ULDC UR23, c[0x0][0x50c] ;  /* 0x0001430000177ab9 */ /* 0x000fe20000000800 */
[----:B------:R-:W-:-:S07]  /*2610*/  IMAD.U32 R19, RZ, RZ, UR4 ;  /* 0x00000004ff137e24 */ /* 0x000fce000f8e00ff */
.L_x_35:
[----:B------:R-:W-:-:S13]  /*2620*/  ISETP.NE.AND P1, PT, R148, 0x3, PT ;  /* 0x000000039400780c */ /* 0x000fda0003f25270 */
[----:B------:R-:W-:Y:S05]  /*2630*/  @!P1 BRA `(.L_x_28) ;  /* 0x0000000000049947 */ /* 0x000fea0003800000 */
[----:B------:R-:W-:Y:S01]  /*2640*/  BPT.TRAP 0x1 ;  /* 0x000000040000795c */ /* 0x000fe20000300000 */
.L_x_28:
[----:B------:R-:W-:Y:S01]  /*2650*/  ULEA UR9, UR17, UR12, 0x3 ;  /* 0x0000000c11097291 */ /* 0x000fe2000f8e183f */
[----:B------:R-:W-:-:S08]  /*2660*/  SHF.L.U32 R20, R152, 0x1f, RZ ;  /* 0x0000001f98147819 */ /* 0x000fd000000006ff */
[----:B------:R0:W1:Y:S01]  /*2670*/  SYNCS.PHASECHK.TRANS64.TRYWAIT P0, [UR9], R20 ;  /* 0x00000014ff0075a7 */ /* 0x0000620008000149 */
[----:B------:R-:W-:Y:S05]  /*2680*/  @!P1 BRA `(.L_x_29) ;  /* 0x0000000000049947 */ /* 0x000fea0003800000 */
[----:B------:R-:W-:Y:S01]  /*2690*/  BPT.TRAP 0x1 ;  /* 0x000000040000795c */ /* 0x000fe20000300000 */
.L_x_29:
[----:B-1----:R-:W-:Y:S05]  /*26a0*/  @P0 BRA `(.L_x_30) ;  /* 0x0000000000080947 */ /* 0x002fea0003800000 */
[----:B------:R-:W1:Y:S02]  /*26b0*/  SYNCS.PHASECHK.TRANS64.TRYWAIT P0, [UR9], R20 ;  /* 0x00000014ff0075a7 */ /* 0x000e640008000149 */
[----:B-1----:R-:W-:Y:S05]  /*26c0*/  @!P0 BRA `(.L_x_31) ;  /* 0x0000007400408947 */ /* 0x002fea0003800000 */
.L_x_30:
[----:B------:R-:W-:Y:S01]  /*26d0*/  UIADD3 UR9, UR12, 0x200, URZ ;  /* 0x000002000c097890 */ /* 0x000fe2000fffe03f */
[----:B------:R-:W-:Y:S01]  /*26e0*/  WARPGROUP.ARRIVE ;  /* 0x00000000000079c5 */ /* 0x000fe20000000000 */
[----:B------:R-:W-:Y:S02]  /*26f0*/  UIADD3 UR10, UR12, 0x12200, URZ ;  /* 0x000122000c0a7890 */ /* 0x000fe4000fffe03f */
[----:B------:R-:W-:Y:S02]  /*2700*/  UISETP.NE.AND UP0, UPT, UR7, URZ, UPT ;  /* 0x0000003f0700728c */ /* 0x000fe4000bf05270 */
[----:B------:R-:W-:Y:S02]  /*2710*/  USHF.R.U32.HI UR9, URZ, 0x4, UR9 ;  /* 0x000000043f097899 */ /* 0x000fe40008011609 */
[----:B------:R-:W-:Y:S02]  /*2720*/  USHF.R.U32.HI UR10, URZ, 0x4, UR10 ;  /* 0x000000043f0a7899 */ /* 0x000fe4000801160a */
[----:B------:R-:W-:-:S02]  /*2730*/  USEL UR8, UR8, URZ, !UP0 ;  /* 0x0000003f08087287 */ /* 0x000fc4000c000000 */
[----:B------:R-:W-:Y:S02]  /*2740*/  ULOP3.LUT UR9, UR9, 0x3fff, URZ, 0xc0, !UPT ;  /* 0x00003fff09097892 */ /* 0x000fe4000f8ec03f */
[----:B------:R-:W-:Y:S02]  /*2750*/  ULOP3.LUT UR10, UR10, 0x3fff, URZ, 0xc0, !UPT ;  /* 0x00003fff0a0a7892 */ /* 0x000fe4000f8ec03f */
[----:B------:R-:W-:Y:S02]  /*2760*/  UISETP.NE.U32.AND UP0, UPT, UR8, URZ, UPT ;  /* 0x0000003f0800728c */ /* 0x000fe4000bf05070 */
[----:B------:R-:W-:Y:S02]  /*2770*/  ULOP3.LUT UR8, UR9, 0x10000, URZ, 0xfc, !UPT ;  /* 0x0001000009087892 */ /* 0x000fe4000f8efc3f */
[----:B------:R-:W-:Y:S02]  /*2780*/  ULOP3.LUT UR10, UR10, 0x10000, URZ, 0xfc, !UPT ;  /* 0x000100000a0a7892 */ /* 0x000fe4000f8efc3f */
[----:B------:R-:W-:-:S02]  /*2790*/  ULEA UR8, UR17, UR8, 0x8 ;  /* 0x0000000811087291 */ /* 0x000fc4000f8e403f */
[----:B------:R-:W-:Y:S01]  /*27a0*/  ULEA UR10, UR17, UR10, 0x9 ;  /* 0x0000000a110a7291 */ /* 0x000fe2000f8e483f */
[----:B------:R-:W-:Y:S01]  /*27b0*/  UMOV UR9, 0x80000020 ;  /* 0x8000002000097882 */ /* 0x000fe20000000000 */
[----:B------:R-:W-:Y:S01]  /*27c0*/  UMOV UR11, 0x80000020 ;  /* 0x80000020000b7882 */ /* 0x000fe20000000000 */
[----:B------:R-:W-:-:S06]  /*27d0*/  UIADD3 UR6, UR6, 0x2, URZ ;  /* 0x0000000206067890 */ /* 0x000fcc000fffe03f */
[----:B------:R-:W-:Y:S01]  /*27e0*/  QGMMA.64x128x32.F32.E5M2.E5M2 R24, gdesc[UR8], R24, UP0 ;  /* 0x01e00000081879f3 */ /* 0x000fe2000bf03818 */
[----:B------:R-:W-:Y:S02]  /*27f0*/  UIADD3 UR8, UR8, 0x2, URZ ;  /* 0x0000000208087890 */ /* 0x000fe4000fffe03f */
[----:B------:R-:W-:Y:S01]  /*2800*/  UIADD3 UR10, UR10, 0x2, URZ ;  /* 0x000000020a0a7890 */ /* 0x000fe2000fffe03f */
[----:B------:R-:W-:Y:S01]  /*2810*/  UMOV UR9, 0x80000020 ;  /* 0x8000002000097882 */ /* 0x000fe20000000000 */
[----:B------:R-:W-:Y:S01]  /*2820*/  UMOV UR11, 0x80000020 ;  /* 0x80000020000b7882 */ /* 0x000fe20000000000 */
[----:B------:R-:W-:-:S04]  /*2830*/  UISETP.NE.AND UP0, UPT, UR6, UR23, UPT ;  /* 0x000000170600728c */ /* 0x000fc8000bf05270 */
[----:B------:R-:W-:-:S06]  /*2840*/  USEL UR7, URZ, 0x1, UP0 ;  /* 0x000000013f077887 */ /* 0x000fcc0008000000 */
[----:B------:R-:W-:Y:S01]  /*2850*/  ISETP.NE.AND P0, PT, RZ, UR7, PT ;  /* 0x00000007ff007c0c */ /* 0x000fe2000bf05270 */
[----:B------:R-:W-:Y:S03]  /*2860*/  QGMMA.64x128x32.F32.E5M2.E5M2 R24, gdesc[UR8], R24, gsb0 ;  /* 0x01e00000081879f3 */ /* 0x000fe60008003818 */
[----:B------:R-:W-:-:S09]  /*2870*/  WARPGROUP.DEPBAR.LE gsb0, 0x1 ;  /* 0x00008000000079c5 */ /* 0x000fd20000010100 */
[----:B------:R-:W-:Y:S05]  /*2880*/  @!P0 BRA `(.L_x_32) ;  /* 0x0000000400088947 */ /* 0x000fea0003800000 */
[----:B------:R-:W-:Y:S02]  /*2890*/  WARPGROUP.DEPBAR.LE gsb0, 0x0 ;  /* 0x00008000000079c5 */ /* 0x000fe40000010000 */
[----:B------:R-:W-:-:S01]  /*28a0*/  FADD R151, R24, R151 ;  /* 0x0000009718977221 */ /* 0x000fc20000000000 */
[----:B------:R-:W-:Y:S01]  /*28b0*/  FADD R146, R25, R146 ;  /* 0x0000009219927221 */ /* 0x000fe20000000000 */
        /* <DEDUP_REMOVED lines=62> */
[----:B------:R-:W-:-:S06]  /*2ca0*/  UMOV UR6, URZ ;  /* 0x0000003f00067c82 */ /* 0x000fcc0008000000 */
.L_x_32:
[----:B------:R-:W-:Y:S05]  /*2cb0*/  @!P1 BRA `(.L_x_33) ;  /* 0x0000000000049947 */ /* 0x000fea0003800000 */
[----:B------:R-:W-:Y:S01]  /*2cc0*/  BPT.TRAP 0x1 ;  /* 0x000000040000795c */ /* 0x000fe20000300000 */
.L_x_33:
[----:B------:R-:W-:-:S13]  /*2cd0*/  ISETP.NE.AND P0, PT, R13, RZ, PT ;  /* 0x000000ff0d00720c */ /* 0x000fda0003f05270 */
[----:B01----:R-:W-:-:S05]  /*2ce0*/  @P0 LEA R20, R19, UR12, 0x3 ;  /* 0x0000000c13140c11 */ /* 0x003fca000f8e18ff */
[----:B------:R-:W-:-:S05]  /*2cf0*/  @P0 VIADD R21, R20, 0x90 ;  /* 0x0000009014150836 */ /* 0x000fca0000000000 */
[----:B------:R-:W-:-:S04]  /*2d00*/  @P0 PRMT R21, R12, 0x654, R21 ;  /* 0x000006540c150816 */ /* 0x000fc80000000015 */
[----:B------:R0:W-:Y:S01]  /*2d10*/  @P0 SYNCS.ARRIVE.TRANS64.RED.A1T0 RZ, [R21+URZ], RZ ;  /* 0x000000ff15ff09a7 */ /* 0x0001e2000810043f */
[----:B------:R-:W-:-:S13]  /*2d20*/  ISETP.GT.U32.AND P0, PT, R7, 0x1, PT ;  /* 0x000000010700780c */ /* 0x000fda0003f04070 */
[----:B0-----:R-:W-:Y:S05]  /*2d30*/  @P0 BRA `(.L_x_34) ;  /* 0x0000000000040947 */ /* 0x001fea0003800000 */
[----:B------:R-:W-:Y:S01]  /*2d40*/  BPT.TRAP 0x1 ;  /* 0x000000040000795c */ /* 0x000fe20000300000 */
.L_x_34:
[----:B------:R-:W-:Y:S01]  /*2d50*/  UIADD3 UR17, UR17, 0x1, URZ ;  /* 0x0000000111117890 */ /* 0x000fe2000fffe03f */
[C---:B------:R-:W-:Y:S01]  /*2d60*/  ISETP.GT.AND P1, PT, R18.reuse, 0x1, PT ;  /* 0x000000011200780c */ /* 0x040fe20003f24270 */
[----:B------:R-:W-:Y:S02]  /*2d70*/  VIADD R19, R19, 0x1 ;  /* 0x0000000113137836 */ /* 0x000fe40000000000 */
[----:B------:R-:W-:Y:S01]  /*2d80*/  UISETP.NE.AND UP0, UPT, UR17, 0x12, UPT ;  /* 0x000000121100788c */ /* 0x000fe2000bf05270 */
[----:B------:R-:W-:Y:S02]  /*2d90*/  VIADD R18, R18, 0xffffffff ;  /* 0xffffffff12127836 */ /* 0x000fe40000000000 */
[C---:B------:R-:W-:Y:S01]  /*2da0*/  ISETP.NE.AND P0, PT, R19.reuse, 0x12, PT ;  /* 0x000000121300780c */ /* 0x040fe20003f05270 */
[----:B------:R-:W-:Y:S02]  /*2db0*/  USEL UR8, URZ, 0x1, UP0 ;  /* 0x000000013f087887 */ /* 0x000fe40008000000 */
[----:B------:R-:W-:Y:S01]  /*2dc0*/  USEL UR17, UR17, URZ, UP0 ;  /* 0x0000003f11117287 */ /* 0x000fe20008000000 */
[----:B------:R-:W-:-:S03]  /*2dd0*/  SEL R19, R19, RZ, P0 ;  /* 0x000000ff13137207 */ /* 0x000fc60000000000 */
[----:B------:R-:W-:Y:S01]  /*2de0*/  LOP3.LUT R152, R152, UR8, RZ, 0x3c, !PT ;  /* 0x0000000898987c12 */ /* 0x000fe2000f8e3cff */
[----:B------:R-:W-:Y:S01]  /*2df0*/  UMOV UR8, 0x1 ;  /* 0x0000000100087882 */ /* 0x000fe20000000000 */
[----:B------:R-:W-:Y:S06]  /*2e00*/  @P1 BRA `(.L_x_35) ;  /* 0xfffffff800041947 */ /* 0x000fec000383ffff */
.L_x_27:
[----:B------:R-:W-:Y:S01]  /*2e10*/  UISETP.NE.AND UP0, UPT, UR6, URZ, UPT ;  /* 0x0000003f0600728c */ /* 0x000fe2000bf05270 */
[----:B01----:R-:W0:Y:S01]  /*2e20*/  LDC R18, c[0x0][0x28c] ;  /* 0x0000a300ff127b82 */ /* 0x003e220000000800 */
[----:B------:R-:W-:Y:S02]  /*2e30*/  IMAD.U32 R19, RZ, RZ, UR22 ;  /* 0x00000016ff137e24 */ /* 0x000fe4000f8e00ff */
[----:B------:R-:W-:-:S06]  /*2e40*/  USEL UR6, URZ, 0x1, !UP0 ;  /* 0x000000013f067887 */ /* 0x000fcc000c000000 */
[----:B------:R-:W-:-:S13]  /*2e50*/  ISETP.NE.AND P0, PT, RZ, UR6, PT ;  /* 0x00000006ff007c0c */ /* 0x000fda000bf05270 */
[----:B------:R-:W-:Y:S05]  /*2e60*/  @!P0 BRA `(.L_x_36) ;  /* 0x0000000400048947 */ /* 0x000fea0003800000 */
[----:B------:R-:W-:Y:S02]  /*2e70*/  WARPGROUP.DEPBAR.LE gsb0, 0x0 ;  /* 0x00008000000079c5 */ /* 0x000fe40000010000 */
[----:B------:R-:W-:Y:S01]  /*2e80*/  FADD R151, R24, R151 ;  /* 0x0000009718977221 */ /* 0x000fe20000000000 */
        /* <DEDUP_REMOVED lines=62> */
[----:B------:R-:W-:-:S07]  /*3270*/  FADD R88, R88, R87 ;  /* 0x0000005758587221 */ /* 0x000fce0000000000 */
.L_x_36:
[----:B0-----:R-:W-:Y:S01]  /*3280*/  ISETP.GE.AND P0, PT, R18, 0x1, PT ;  /* 0x000000011200780c */ /* 0x001fe20003f06270 */
[----:B------:R0:W-:Y:S01]  /*3290*/  SYNCS.ARRIVE.TRANS64.A1T0 RZ, [R19+UR21], RZ ;  /* 0x000000ff13ff79a7 */ /* 0x0001e20008100015 */
[----:B------:R-:W-:-:S11]  /*32a0*/  WARPGROUP.DEPBAR.LE gsb0, 0x0 ;  /* 0x00008000000079c5 */ /* 0x000fd60000010000 */
[----:B------:R-:W-:Y:S05]  /*32b0*/  @!P0 BRA `(.L_x_37) ;  /* 0x0000000000488947 */ /* 0x000fea0003800000 */
[----:B------:R-:W-:-:S13]  /*32c0*/  ISETP.NE.AND P0, PT, R148, 0x3, PT ;  /* 0x000000039400780c */ /* 0x000fda0003f05270 */
[----:B------:R-:W-:Y:S05]  /*32d0*/  @!P0 BRA `(.L_x_38) ;  /* 0x0000000000048947 */ /* 0x000fea0003800000 */
[----:B------:R-:W-:Y:S01]  /*32e0*/  BPT.TRAP 0x1 ;  /* 0x000000040000795c */ /* 0x000fe20000300000 */
.L_x_38:
[----:B------:R-:W-:-:S13]  /*32f0*/  ISETP.NE.AND P0, PT, R13, RZ, PT ;  /* 0x000000ff0d00720c */ /* 0x000fda0003f05270 */
[----:B------:R-:W-:-:S05]  /*3300*/  VOTEU.ANY UP0, P0 ;  /* 0x00000000003f7886 */ /* 0x000fca0000000100 */
[----:B------:R-:W-:-:S06]  /*3310*/  @UP0 UIADD3 UR6, UR14, UR4, URZ ;  /* 0x000000040e060290 */ /* 0x000fcc000fffe03f */
[----:B------:R-:W-:Y:S02]  /*3320*/  IMAD.U32 R18, RZ, RZ, UR6 ;  /* 0x00000006ff127e24 */ /* 0x000fe4000f8e00ff */
[----:B------:R-:W-:Y:S02]  /*3330*/  IMAD.U32 R21, RZ, RZ, UR6 ;  /* 0x00000006ff157e24 */ /* 0x000fe4000f8e00ff */
[----:B0-----:R-:W-:-:S05]  /*3340*/  @P0 IMAD.WIDE.U32 R18, R18, 0x38e38e39, RZ ;  /* 0x38e38e3912120825 */ /* 0x001fca00078e00ff */
[----:B------:R-:W-:-:S05]  /*3350*/  @P0 SHF.R.U32.HI R18, RZ, 0x2, R19 ;  /* 0x00000002ff120819 */ /* 0x000fca0000011613 */
[----:B------:R-:W-:-:S05]  /*3360*/  @P0 IMAD R18, R18, -0x12, R21 ;  /* 0xffffffee12120824 */ /* 0x000fca00078e0215 */
[----:B------:R-:W-:-:S05]  /*3370*/  @P0 LEA R18, R18, UR12, 0x3 ;  /* 0x0000000c12120c11 */ /* 0x000fca000f8e18ff */
[----:B------:R-:W-:-:S05]  /*3380*/  @P0 VIADD R19, R18, 0x90 ;  /* 0x0000009012130836 */ /* 0x000fca0000000000 */
[----:B------:R-:W-:-:S04]  /*3390*/  @P0 PRMT R19, R12, 0x654, R19 ;  /* 0x000006540c130816 */ /* 0x000fc80000000013 */
[----:B------:R1:W-:Y:S01]  /*33a0*/  @P0 SYNCS.ARRIVE.TRANS64.RED.A1T0 RZ, [R19+URZ], RZ ;  /* 0x000000ff13ff09a7 */ /* 0x0003e2000810043f */
[----:B------:R-:W-:-:S13]  /*33b0*/  ISETP.GT.U32.AND P0, PT, R7, 0x1, PT ;  /* 0x000000010700780c */ /* 0x000fda0003f04070 */
[----:B-1----:R-:W-:Y:S05]  /*33c0*/  @P0 BRA `(.L_x_37) ;  /* 0x0000000000040947 */ /* 0x002fea0003800000 */
[----:B------:R-:W-:Y:S01]  /*33d0*/  BPT.TRAP 0x1 ;  /* 0x000000040000795c */ /* 0x000fe20000300000 */
.L_x_37:
[----:B------:R-:W-:Y:S01]  /*33e0*/  SHF.L.U32 R18, R150, 0x1f, RZ ;  /* 0x0000001f96127819 */ /* 0x000fe200000006ff */
[----:B------:R-:W-:Y:S01]  /*33f0*/  UIADD3 UR4, UR20, UR4, URZ ;  /* 0x0000000414047290 */ /* 0x000fe2000fffe03f */
[----:B------:R-:W1:Y:S01]  /*3400*/  LDC R29, c[0x0][0x288] ;  /* 0x0000a200ff1d7b82 */ /* 0x000e620000000800 */
[----:B------:R-:W-:Y:S01]  /*3410*/  UISETP.GE.U32.AND UP1, UPT, UR20, 0x12, UPT ;  /* 0x000000121400788c */ /* 0x000fe2000bf26070 */
[----:B------:R-:W-:Y:S01]  /*3420*/  IMAD.SHL.U32 R26, R16, 0x2, RZ ;  /* 0x00000002101a7824 */ /* 0x000fe200078e00ff */
[----:B------:R-:W-:Y:S02]  /*3430*/  UISETP.GT.U32.AND UP0, UPT, UR4, 0x11, UPT ;  /* 0x000000110400788c */ /* 0x000fe4000bf04070 */
[----:B------:R-:W-:Y:S02]  /*3440*/  UIMAD.WIDE.U32 UR6, UR4, 0x38e38e39, URZ ;  /* 0x38e38e39040678a5 */ /* 0x000fe4000f8e003f */
[----:B------:R-:W-:Y:S01]  /*3450*/  UISETP.LT.U32.AND UP0, UPT, UR20, 0x12, UP0 ;  /* 0x000000121400788c */ /* 0x000fe20008701070 */
[----:B------:R-:W4:Y:S01]  /*3460*/  SYNCS.PHASECHK.TRANS64.TRYWAIT P0, [UR15+0x8], R18 ;  /* 0x00000812ff0075a7 */ /* 0x000f22000800014f */
[----:B------:R-:W-:Y:S01]  /*3470*/  USHF.R.U32.HI UR6, URZ, 0x2, UR7 ;  /* 0x000000023f067899 */ /* 0x000fe20008011607 */
[----:B------:R-:W-:Y:S01]  /*3480*/  SHF.R.S32.HI R27, RZ, 0x1f, R26 ;  /* 0x0000001fff1b7819 */ /* 0x000fe2000001141a */
[----:B------:R-:W-:-:S02]  /*3490*/  USEL UR8, URZ, 0x1, !UP0 ;  /* 0x000000013f087887 */ /* 0x000fc4000c000000 */
[----:B------:R-:W-:Y:S02]  /*34a0*/  UIMAD UR4, UR6, -0x12, UR4 ;  /* 0xffffffee060478a4 */ /* 0x000fe4000f8e0204 */
[----:B------:R-:W-:-:S04]  /*34b0*/  ULOP3.LUT UR5, UR5, UR8, URZ, 0x3c, !UPT ;  /* 0x0000000805057292 */ /* 0x000fc8000f8e3c3f */
[----:B------:R-:W-:Y:S01]  /*34c0*/  @UP1 ULOP3.LUT UR5, UR5, 0x1, UR6, 0x78, !UPT ;  /* 0x0000000105051892 */ /* 0x000fe2000f8e7806 */
[----:B-1--4-:R-:W-:Y:S11]  /*34d0*/  @!P0 BRA `(.L_x_39) ;  /* 0x0000006400d48947 */ /* 0x012ff60003800000 */
.L_x_211:
[----:B------:R-:W-:Y:S01]  /*34e0*/  IMAD.SHL.U32 R28, R6, 0x40, RZ ;  /* 0x00000040061c7824 */ /* 0x000fe200078e00ff */
[----:B------:R-:W-:Y:S01]  /*34f0*/  ULDC UR8, c[0x0][0x284] ;  /* 0x0000a10000087ab9 */ /* 0x000fe20000000800 */
[----:B------:R-:W-:Y:S01]  /*3500*/  IMAD.SHL.U32 R33, R5, 0x80, RZ ;  /* 0x0000008005217824 */ /* 0x000fe200078e00ff */
[----:B------:R-:W-:Y:S01]  /*3510*/  SHF.R.S32.HI R34, RZ, 0x1f, R4 ;  /* 0x0000001fff227819 */ /* 0x000fe20000011404 */
[----:B------:R-:W-:Y:S01]  /*3520*/  ULDC.64 UR6, c[0x0][0x5d0] ;  /* 0x0001740000067ab9 */ /* 0x000fe20000000a00 */
[----:B------:R-:W-:Y:S01]  /*3530*/  ISETP.GE.AND P0, PT, R28, UR8, PT ;  /* 0x000000081c007c0c */ /* 0x000fe2000bf06270 */
[----:B0-----:R-:W-:Y:S01]  /*3540*/  IMAD.WIDE.U32 R18, R4, UR6, R26 ;  /* 0x0000000604127c25 */ /* 0x001fe2000f8e001a */
[----:B------:R-:W-:Y:S02]  /*3550*/  SHF.R.S32.HI R32, RZ, 0x1f, R33 ;  /* 0x0000001fff207819 */ /* 0x000fe40000011421 */
[C---:B------:R-:W-:Y:S01]  /*3560*/  ISETP.GE.OR P0, PT, R33.reuse, R29, P0 ;  /* 0x0000001d2100720c */ /* 0x040fe20000706670 */
[----:B------:R-:W-:Y:S01]  /*3570*/  IMAD R5, R34, UR6, RZ ;  /* 0x0000000622057c24 */ /* 0x000fe2000f8e02ff */
[----:B------:R-:W-:-:S03]  /*3580*/  IADD3 R18, P1, R33, R18, RZ ;  /* 0x0000001221127210 */ /* 0x000fc60007f3e0ff */
[----:B------:R-:W-:-:S05]  /*3590*/  IMAD R5, R4, UR7, R5 ;  /* 0x0000000704057c24 */ /* 0x000fca000f8e0205 */
[----:B------:R-:W-:-:S03]  /*35a0*/  IADD3.X R19, R32, R19, R5, P1, !PT ;  /* 0x0000001320137210 */ /* 0x000fc60000ffe405 */
[----:B------:R-:W-:Y:S05]  /*35b0*/  @P0 BRA `(.L_x_40) ;  /* 0x0000004400b80947 */ /* 0x000fea0003800000 */
[----:B------:R-:W0:Y:S01]  /*35c0*/  LDC.64 R30, c[0x0][0x5c8] ;  /* 0x00017200ff1e7b82 */ /* 0x000e220000000a00 */
[----:B------:R-:W-:Y:S01]  /*35d0*/  IMAD.WIDE R24, R6, 0x40, R10 ;  /* 0x0000004006187825 */ /* 0x000fe200078e020a */
[----:B------:R-:W-:Y:S01]  /*35e0*/  ULDC.64 UR6, c[0x0][0x5c0] ;  /* 0x0001700000067ab9 */ /* 0x000fe20000000a00 */
[----:B------:R-:W-:Y:S02]  /*35f0*/  BSSY B0, `(.L_x_40) ;  /* 0x000046a000007945 */ /* 0x000fe40003800000 */
[----:B------:R-:W-:-:S04]  /*3600*/  IMAD R6, R16, -0x2, R29 ;  /* 0xfffffffe10067824 */ /* 0x000fc800078e021d */
[----:B------:R-:W-:Y:S02]  /*3610*/  IMAD.IADD R6, R6, 0x1, -R33 ;  /* 0x0000000106067824 */ /* 0x000fe400078e0a21 */
[-C--:B0-----:R-:W-:Y:S02]  /*3620*/  IMAD R5, R25, R30.reuse, RZ ;  /* 0x0000001e19057224 */ /* 0x081fe400078e02ff */
[----:B------:R-:W-:-:S04]  /*3630*/  IMAD.WIDE.U32 R18, R24, R30, R18 ;  /* 0x0000001e18127225 */ /* 0x000fc800078e0012 */
[----:B------:R-:W-:Y:S01]  /*3640*/  IMAD R21, R24, R31, R5 ;  /* 0x0000001f18157224 */ /* 0x000fe200078e0205 */
[----:B------:R-:W-:Y:S02]  /*3650*/  LEA R5, P0, R30, R18, 0x3 ;  /* 0x000000121e057211 */ /* 0x000fe400078018ff */
[----:B------:R-:W-:Y:S01]  /*3660*/  IADD3 R20, P1, R18, UR6, RZ ;  /* 0x0000000612147c10 */ /* 0x000fe2000ff3e0ff */
[----:B------:R-:W-:Y:S01]  /*3670*/  IMAD.IADD R21, R19, 0x1, R21 ;  /* 0x0000000113157824 */ /* 0x000fe200078e0215 */
[----:B------:R-:W-:-:S04]  /*3680*/  IADD3 R18, P3, R5, UR6, RZ ;  /* 0x0000000605127c10 */ /* 0x000fc8000ff7e0ff */
[----:B------:R-:W-:Y:S01]  /*3690*/  LEA.HI.X R5, R30, R21, R31, 0x3, P0 ;  /* 0x000000151e057211 */ /* 0x000fe200000f1c1f */
[----:B------:R-:W-:Y:S01]  /*36a0*/  IMAD.IADD R30, R17, 0x1, -R28 ;  /* 0x00000001111e7824 */ /* 0x000fe200078e0a1c */
[----:B---3-5:R-:W-:Y:S02]  /*36b0*/  FSETP.NEU.AND P0, PT, R15, RZ, PT ;  /* 0x000000ff0f00720b */ /* 0x028fe40003f0d000 */
[----:B------:R-:W-:Y:S02]  /*36c0*/  IADD3.X R21, R21, UR7, RZ, P1, !PT ;  /* 0x0000000715157c10 */ /* 0x000fe40008ffe4ff */
[----:B------:R-:W-:-:S09]  /*36d0*/  IADD3.X R19, R5, UR7, RZ, P3, !PT ;  /* 0x0000000705137c10 */ /* 0x000fd20009ffe4ff */
[----:B------:R-:W-:Y:S05]  /*36e0*/  @!P0 BRA `(.L_x_41) ;  /* 0x0000003400608947 */ /* 0x000fea0003800000 */
[----:B------:R-:W-:Y:S01]  /*36f0*/  ULDC.64 UR6, c[0x0][0x5b8] ;  /* 0x00016e0000067ab9 */ /* 0x000fe20000000a00 */
[----:B------:R-:W-:Y:S01]  /*3700*/  ULDC.64 UR8, c[0x0][0x5a8] ;  /* 0x00016a0000087ab9 */ /* 0x000fe20000000a00 */
[----:B------:R-:W-:Y:S01]  /*3710*/  IMAD.WIDE.U32 R26, R4, UR6, R26 ;  /* 0x00000006041a7c25 */ /* 0x000fe2000f8e001a */
[----:B------:R-:W-:Y:S01]  /*3720*/  BSSY B1, `(.L_x_42) ;  /* 0x0000010000017945 */ /* 0x000fe20003800000 */
[----:B------:R-:W-:Y:S02]  /*3730*/  PRMT R28, RZ, 0x7610, R28 ;  /* 0x00007610ff1c7816 */ /* 0x000fe4000000001c */
[----:B------:R-:W-:Y:S01]  /*3740*/  IMAD R5, R34, UR6, RZ ;  /* 0x0000000622057c24 */ /* 0x000fe2000f8e02ff */
[----:B------:R-:W-:-:S03]  /*3750*/  IADD3 R26, P0, R33, R26, RZ ;  /* 0x0000001a211a7210 */ /* 0x000fc60007f1e0ff */
[----:B------:R-:W-:Y:S01]  /*3760*/  IMAD R5, R4, UR7, R5 ;  /* 0x0000000704057c24 */ /* 0x000fe2000f8e0205 */
[----:B------:R-:W-:Y:S02]  /*3770*/  ULDC.64 UR6, c[0x0][0x5b0] ;  /* 0x00016c0000067ab9 */ /* 0x000fe40000000a00 */
[----:B------:R-:W-:Y:S02]  /*3780*/  IMAD R29, R25, UR6, RZ ;  /* 0x00000006191d7c24 */ /* 0x000fe4000f8e02ff */
[----:B------:R-:W-:Y:S02]  /*3790*/  IADD3.X R27, R32, R27, R5, P0, !PT ;  /* 0x0000001b201b7210 */ /* 0x000fe400007fe405 */
[----:B------:R-:W-:Y:S01]  /*37a0*/  ISETP.GE.AND P0, PT, R30, 0x1, PT ;  /* 0x000000011e00780c */ /* 0x000fe20003f06270 */
[C---:B------:R-:W-:Y:S02]  /*37b0*/  IMAD R29, R24.reuse, UR7, R29 ;  /* 0x00000007181d7c24 */ /* 0x040fe4000f8e021d */
[----:B------:R-:W-:Y:S01]  /*37c0*/  IMAD.WIDE.U32 R4, R24, UR6, R26 ;  /* 0x0000000618047c25 */ /* 0x000fe2000f8e001a */
[----:B------:R-:W-:-:S02]  /*37d0*/  ISETP.LT.OR P4, PT, R6, 0x1, !P0 ;  /* 0x000000010600780c */ /* 0x000fc40004781670 */
[----:B------:R-:W-:-:S04]  /*37e0*/  IADD3 R4, P1, R4, UR8, RZ ;  /* 0x0000000804047c10 */ /* 0x000fc8000ff3e0ff */
[----:B------:R-:W-:-:S07]  /*37f0*/  IADD3.X R5, R5, UR9, R29, P1, !PT ;  /* 0x0000000905057c10 */ /* 0x000fce0008ffe41d */
[----:B------:R-:W-:Y:S05]  /*3800*/  @P4 BRA `(.L_x_43) ;  /* 0x0000000000044947 */ /* 0x000fea0003800000 */
[----:B------:R0:W5:Y:S02]  /*3810*/  LDG.E.U8 R28, desc[UR18][R4.64] ;  /* 0x00000012041c7981 */ /* 0x000164000c1e1100 */
.L_x_43:
[----:B------:R-:W-:Y:S05]  /*3820*/  BSYNC B1 ;  /* 0x0000000000017941 */ /* 0x000fea0003800000 */
.L_x_42:
[----:B-----5:R-:W-:Y:S01]  /*3830*/  LOP3.LUT R28, R28, 0xff, RZ, 0xc0, !PT ;  /* 0x000000ff1c1c7812 */ /* 0x020fe200078ec0ff */
[----:B------:R-:W-:Y:S01]  /*3840*/  BSSY B1, `(.L_x_44) ;  /* 0x000000b000017945 */ /* 0x000fe20003800000 */
[----:B------:R-:W-:Y:S02]  /*3850*/  ISETP.LT.OR P3, PT, R6, 0x2, !P0 ;  /* 0x000000020600780c */ /* 0x000fe40004761670 */
[----:B------:R-:W-:-:S05]  /*3860*/  F2FP.F16.E5M2.UNPACK_B R28, R28 ;  /* 0x0000001cff1c723e */ /* 0x000fca00020004ff */
[----:B------:R-:W-:-:S05]  /*3870*/  HADD2.F32 R28, -RZ, R28.H0_H0 ;  /* 0x2000001cff1c7230 */ /* 0x000fca0000004100 */
[----:B------:R-:W-:-:S04]  /*3880*/  FMUL R28, R28, R15 ;  /* 0x0000000f1c1c7220 */ /* 0x000fc80000400000 */
[----:B--2---:R-:W-:-:S05]  /*3890*/  FFMA R28, R151, R14, R28 ;  /* 0x0000000e971c7223 */ /* 0x004fca000000001c */
[----:B------:R-:W-:Y:S02]  /*38a0*/  F2FP.SATFINITE.E5M2.F32.PACK_AB_MERGE_C R29, RZ, R28, RZ ;  /* 0x0000001cff1d723e */ /* 0x000fe400048060ff */
[----:B------:R-:W-:-:S03]  /*38b0*/  PRMT R28, RZ, 0x7610, R28 ;  /* 0x00007610ff1c7816 */ /* 0x000fc6000000001c */
[----:B------:R1:W-:Y:S01]  /*38c0*/  @!P4 STG.E.U8 desc[UR18][R20.64], R29 ;  /* 0x0000001d1400c986 */ /* 0x0003e2000c101112 */
[----:B------:R-:W-:Y:S05]  /*38d0*/  @P3 BRA `(.L_x_45) ;  /* 0x0000000000043947 */ /* 0x000fea0003800000 */
[----:B------:R2:W5:Y:S02]  /*38e0*/  LDG.E.U8 R28, desc[UR18][R4.64+0x1] ;  /* 0x00000112041c7981 */ /* 0x000564000c1e1100 */
.L_x_45:
[----:B------:R-:W-:Y:S05]  /*38f0*/  BSYNC B1 ;  /* 0x0000000000017941 */ /* 0x000fea0003800000 */
.L_x_44:
[----:B-----5:R-:W-:Y:S01]  /*3900*/  LOP3.LUT R28, R28, 0xff, RZ, 0xc0, !PT ;  /* 0x000000ff1c1c7812 */ /* 0x020fe200078ec0ff */
[----:B------:R-:W-:Y:S01]  /*3910*/  BSSY B1, `(.L_x_46) ;  /* 0x0000013000017945 */ /* 0x000fe20003800000 */
[----:B-1----:R-:W-:Y:S02]  /*3920*/  IADD3 R29, P1, R24, 0x8, RZ ;  /* 0x00000008181d7810 */ /* 0x002fe40007f3e0ff */
[----:B------:R-:W-:-:S03]  /*3930*/  F2FP.F16.E5M2.UNPACK_B R28, R28 ;  /* 0x0000001cff1c723e */ /* 0x000fc600020004ff */
[----:B------:R-:W-:Y:S01]  /*3940*/  IMAD.X R24, RZ, RZ, R25, P1 ;  /* 0x000000ffff187224 */ /* 0x000fe200008e0619 */
[----:B------:R-:W-:Y:S01]  /*3950*/  ISETP.GE.AND P1, PT, R30, 0x9, PT ;  /* 0x000000091e00780c */ /* 0x000fe20003f26270 */
[----:B------:R-:W-:Y:S02]  /*3960*/  HADD2.F32 R28, -RZ, R28.H0_H0 ;  /* 0x2000001cff1c7230 */ /* 0x000fe40000004100 */
[----:B------:R-:W-:Y:S01]  /*3970*/  IMAD R24, R24, UR6, RZ ;  /* 0x0000000618187c24 */ /* 0x000fe2000f8e02ff */
[----:B------:R-:W-:Y:S01]  /*3980*/  ISETP.LT.OR P5, PT, R6, 0x1, !P1 ;  /* 0x000000010600780c */ /* 0x000fe20004fa1670 */
[----:B------:R-:W-:-:S04]  /*3990*/  IMAD.WIDE.U32 R26, R29, UR6, R26 ;  /* 0x000000061d1a7c25 */ /* 0x000fc8000f8e001a */
[----:B------:R-:W-:Y:S01]  /*39a0*/  FMUL R25, R28, R15 ;  /* 0x0000000f1c197220 */ /* 0x000fe20000400000 */
[----:B------:R-:W-:-:S03]  /*39b0*/  IMAD R29, R29, UR7, R24 ;  /* 0x000000071d1d7c24 */ /* 0x000fc6000f8e0218 */
[----:B------:R-:W-:Y:S01]  /*39c0*/  FFMA R25, R146, R14, R25 ;  /* 0x0000000e92197223 */ /* 0x000fe20000000019 */
[----:B------:R-:W-:Y:S02]  /*39d0*/  IADD3 R24, P4, R26, UR8, RZ ;  /* 0x000000081a187c10 */ /* 0x000fe4000ff9e0ff */
[----:B------:R-:W-:Y:S02]  /*39e0*/  PRMT R26, RZ, 0x7610, R26 ;  /* 0x00007610ff1a7816 */ /* 0x000fe4000000001a */
[----:B------:R-:W-:Y:S02]  /*39f0*/  F2FP.SATFINITE.E5M2.F32.PACK_AB_MERGE_C R31, RZ, R25, RZ ;  /* 0x00000019ff1f723e */ /* 0x000fe400048060ff */
[----:B------:R-:W-:-:S03]  /*3a00*/  IADD3.X R25, R27, UR9, R29, P4, !PT ;  /* 0x000000091b197c10 */ /* 0x000fc6000a7fe41d */
[----:B------:R1:W-:Y:S01]  /*3a10*/  @!P3 STG.E.U8 desc[UR18][R20.64+0x1], R31 ;  /* 0x0000011f1400b986 */ /* 0x0003e2000c101112 */
[----:B------:R-:W-:Y:S05]  /*3a20*/  @P5 BRA `(.L_x_47) ;  /* 0x0000000000045947 */ /* 0x000fea0003800000 */
[----:B------:R3:W5:Y:S02]  /*3a30*/  LDG.E.U8 R26, desc[UR18][R24.64] ;  /* 0x00000012181a7981 */ /* 0x000764000c1e1100 */
.L_x_47:
[----:B------:R-:W-:Y:S05]  /*3a40*/  BSYNC B1 ;  /* 0x0000000000017941 */ /* 0x000fea0003800000 */
.L_x_46:
[----:B-----5:R-:W-:Y:S01]  /*3a50*/  LOP3.LUT R26, R26, 0xff, RZ, 0xc0, !PT ;  /* 0x000000ff1a1a7812 */ /* 0x020fe200078ec0ff */
[----:B------:R-:W-:Y:S01]  /*3a60*/  BSSY B1, `(.L_x_48) ;  /* 0x000000b000017945 */ /* 0x000fe20003800000 */
[----:B------:R-:W-:Y:S02]  /*3a70*/  ISETP.LT.OR P3, PT, R6, 0x2, !P1 ;  /* 0x000000020600780c */ /* 0x000fe40004f61670 */
[----:B------:R-:W-:-:S05]  /*3a80*/  F2FP.F16.E5M2.UNPACK_B R26, R26 ;  /* 0x0000001aff1a723e */ /* 0x000fca00020004ff */
[----:B------:R-:W-:-:S05]  /*3a90*/  HADD2.F32 R26, -RZ, R26.H0_H0 ;  /* 0x2000001aff1a7230 */ /* 0x000fca0000004100 */
[----:B------:R-:W-:-:S04]  /*3aa0*/  FMUL R26, R26, R15 ;  /* 0x0000000f1a1a7220 */ /* 0x000fc80000400000 */
[----:B------:R-:W-:-:S05]  /*3ab0*/  FFMA R26, R149, R14, R26 ;  /* 0x0000000e951a7223 */ /* 0x000fca000000001a */
[----:B------:R-:W-:Y:S02]  /*3ac0*/  F2FP.SATFINITE.E5M2.F32.PACK_AB_MERGE_C R27, RZ, R26, RZ ;  /* 0x0000001aff1b723e */ /* 0x000fe400048060ff */
[----:B------:R-:W-:-:S03]  /*3ad0*/  PRMT R26, RZ, 0x7610, R26 ;  /* 0x00007610ff1a7816 */ /* 0x000fc6000000001a */
[----:B------:R4:W-:Y:S01]  /*3ae0*/  @!P5 STG.E.U8 desc[UR18][R18.64], R27 ;  /* 0x0000001b1200d986 */ /* 0x0009e2000c101112 */
[----:B------:R-:W-:Y:S05]  /*3af0*/  @P3 BRA `(.L_x_49) ;  /* 0x0000000000043947 */ /* 0x000fea0003800000 */
[----:B------:R0:W5:Y:S02]  /*3b00*/  LDG.E.U8 R26, desc[UR18][R24.64+0x1] ;  /* 0x00000112181a7981 */ /* 0x000164000c1e1100 */
.L_x_49:
[----:B------:R-:W-:Y:S05]  /*3b10*/  BSYNC B1 ;  /* 0x0000000000017941 */ /* 0x000fea0003800000 */
.L_x_48:
[----:B-----5:R-:W-:Y:S01]  /*3b20*/  LOP3.LUT R26, R26, 0xff, RZ, 0xc0, !PT ;  /* 0x000000ff1a1a7812 */ /* 0x020fe200078ec0ff */
[----:B------:R-:W-:Y:S01]  /*3b30*/  BSSY B1, `(.L_x_50) ;  /* 0x000000b000017945 */ /* 0x000fe20003800000 */
[----:B------:R-:W-:Y:S02]  /*3b40*/  ISETP.LT.OR P4, PT, R6, 0x9, !P0 ;  /* 0x000000090600780c */ /* 0x000fe40004781670 */
[----:B------:R-:W-:-:S05]  /*3b50*/  F2FP.F16.E5M2.UNPACK_B R26, R26 ;  /* 0x0000001aff1a723e */ /* 0x000fca00020004ff */
[----:B------:R-:W-:-:S05]  /*3b60*/  HADD2.F32 R26, -RZ, R26.H0_H0 ;  /* 0x2000001aff1a7230 */ /* 0x000fca0000004100 */
[----:B----4-:R-:W-:Y:S01]  /*3b70*/  FMUL R27, R26, R15 ;  /* 0x0000000f1a1b7220 */ /* 0x010fe20000400000 */
[----:B------:R-:W-:-:S03]  /*3b80*/  PRMT R26, RZ, 0x7610, R26 ;  /* 0x00007610ff1a7816 */ /* 0x000fc6000000001a */
[----:B------:R-:W-:-:S05]  /*3b90*/  FFMA R27, R144, R14, R27 ;  /* 0x0000000e901b7223 */ /* 0x000fca000000001b */
[----:B------:R-:W-:-:S05]  /*3ba0*/  F2FP.SATFINITE.E5M2.F32.PACK_AB_MERGE_C R27, RZ, R27, RZ ;  /* 0x0000001bff1b723e */ /* 0x000fca00048060ff */
[----:B------:R4:W-:Y:S01]  /*3bb0*/  @!P3 STG.E.U8 desc[UR18][R18.64+0x1], R27 ;  /* 0x0000011b1200b986 */ /* 0x0009e2000c101112 */
[----:B------:R-:W-:Y:S05]  /*3bc0*/  @P4 BRA `(.L_x_51) ;  /* 0x0000000000044947 */ /* 0x000fea0003800000 */
[----:B------:R0:W5:Y:S02]  /*3bd0*/  LDG.E.U8 R26, desc[UR18][R4.64+0x8] ;  /* 0x00000812041a7981 */ /* 0x000164000c1e1100 */
.L_x_51:
[----:B------:R-:W-:Y:S05]  /*3be0*/  BSYNC B1 ;  /* 0x0000000000017941 */ /* 0x000fea0003800000 */
.L_x_50:
[----:B-----5:R-:W-:Y:S01]  /*3bf0*/  LOP3.LUT R26, R26, 0xff, RZ, 0xc0, !PT ;  /* 0x000000ff1a1a7812 */ /* 0x020fe200078ec0ff */
[----:B------:R-:W-:Y:S01]  /*3c00*/  BSSY B1, `(.L_x_52) ;  /* 0x000000b000017945 */ /* 0x000fe20003800000 */
[----:B------:R-:W-:Y:S02]  /*3c10*/  ISETP.LT.OR P3, PT, R6, 0xa, !P0 ;  /* 0x0000000a0600780c */ /* 0x000fe40004761670 */
[----:B------:R-:W-:-:S05]  /*3c20*/  F2FP.F16.E5M2.UNPACK_B R26, R26 ;  /* 0x0000001aff1a723e */ /* 0x000fca00020004ff */
[----:B------:R-:W-:-:S05]  /*3c30*/  HADD2.F32 R26, -RZ, R26.H0_H0 ;  /* 0x2000001aff1a7230 */ /* 0x000fca0000004100 */
[----:B------:R-:W-:-:S04]  /*3c40*/  FMUL R26, R26, R15 ;  /* 0x0000000f1a1a7220 */ /* 0x000fc80000400000 */
[----:B------:R-:W-:-:S05]  /*3c50*/  FFMA R26, R147, R14, R26 ;  /* 0x0000000e931a7223 */ /* 0x000fca000000001a */
[----:B----4-:R-:W-:Y:S02]  /*3c60*/  F2FP.SATFINITE.E5M2.F32.PACK_AB_MERGE_C R27, RZ, R26, RZ ;  /* 0x0000001aff1b723e */ /* 0x010fe400048060ff */
[----:B------:R-:W-:-:S03]  /*3c70*/  PRMT R26, RZ, 0x7610, R26 ;  /* 0x00007610ff1a7816 */ /* 0x000fc6000000001a */
[----:B------:R4:W-:Y:S01]  /*3c80*/  @!P4 STG.E.U8 desc[UR18][R20.64+0x8], R27 ;  /* 0x0000081b1400c986 */ /* 0x0009e2000c101112 */
[----:B------:R-:W-:Y:S05]  /*3c90*/  @P3 BRA `(.L_x_53) ;  /* 0x0000000000043947 */ /* 0x000fea0003800000 */
[----:B------:R0:W5:Y:S02]  /*3ca0*/  LDG.E.U8 R26, desc[UR18][R4.64+0x9] ;  /* 0x00000912041a7981 */ /* 0x000164000c1e1100 */
.L_x_53:
[----:B------:R-:W-:Y:S05]  /*3cb0*/  BSYNC B1 ;  /* 0x0000000000017941 */ /* 0x000fea0003800000 */
.L_x_52:
        /* <DEDUP_REMOVED lines=12> */
.L_x_55:
[----:B------:R-:W-:Y:S05]  /*3d80*/  BSYNC B1 ;  /* 0x0000000000017941 */ /* 0x000fea0003800000 */
.L_x_54:
        /* <DEDUP_REMOVED lines=12> */
.L_x_57:
[----:B------:R-:W-:Y:S05]  /*3e50*/  BSYNC B1 ;  /* 0x0000000000017941 */ /* 0x000fea0003800000 */
.L_x_56:
        /* <DEDUP_REMOVED lines=12> */
.L_x_59:
[----:B------:R-:W-:Y:S05]  /*3f20*/  BSYNC B1 ;  /* 0x0000000000017941 */ /* 0x000fea0003800000 */
.L_x_58:
        /* <DEDUP_REMOVED lines=12> */
.L_x_61:
[----:B------:R-:W-:Y:S05]  /*3ff0*/  BSYNC B1 ;  /* 0x0000000000017941 */ /* 0x000fea0003800000 */
.L_x_60:
        /* <DEDUP_REMOVED lines=12> */
.L_x_63:
[----:B------:R-:W-:Y:S05]  /*40c0*/  BSYNC B1 ;  /* 0x0000000000017941 */ /* 0x000fea0003800000 */
.L_x_62:
        /* <DEDUP_REMOVED lines=12> */
.L_x_65:
[----:B------:R-:W-:Y:S05]  /*4190*/  BSYNC B1 ;  /* 0x0000000000017941 */ /* 0x000fea0003800000 */
.L_x_64:
        /* <DEDUP_REMOVED lines=12> */
.L_x_67:
[----:B------:R-:W-:Y:S05]  /*4260*/  BSYNC B1 ;  /* 0x0000000000017941 */ /* 0x000fea0003800000 */
.L_x_66:
        /* <DEDUP_REMOVED lines=12> */
.L_x_69:
[----:B------:R-:W-:Y:S05]  /*4330*/  BSYNC B1 ;  /* 0x0000000000017941 */ /* 0x000fea0003800000 */
.L_x_68:
        /* <DEDUP_REMOVED lines=12> */
.L_x_71:
[----:B------:R-:W-:Y:S05]  /*4400*/  BSYNC B1 ;  /* 0x0000000000017941 */ /* 0x000fea0003800000 */
.L_x_70:
        /* <DEDUP_REMOVED lines=12> */
.L_x_73:
[----:B------:R-:W-:Y:S05]  /*44d0*/  BSYNC B1 ;  /* 0x0000000000017941 */ /* 0x000fea0003800000 */
.L_x_72:
        /* <DEDUP_REMOVED lines=12> */
.L_x_75:
[----:B------:R-:W-:Y:S05]  /*45a0*/  BSYNC B1 ;  /* 0x0000000000017941 */ /* 0x000fea0003800000 */
.L_x_74:
        /* <DEDUP_REMOVED lines=12> */
.L_x_77:
[----:B------:R-:W-:Y:S05]  /*4670*/  BSYNC B1 ;  /* 0x0000000000017941 */ /* 0x000fea0003800000 */
.L_x_76:
        /* <DEDUP_REMOVED lines=12> */
.L_x_79:
[----:B------:R-:W-:Y:S05]  /*4740*/  BSYNC B1 ;  /* 0x0000000000017941 */ /* 0x000fea0003800000 */
.L_x_78:
        /* <DEDUP_REMOVED lines=12> */
.L_x_81:
[----:B------:R-:W-:Y:S05]  /*4810*/  BSYNC B1 ;  /* 0x0000000000017941 */ /* 0x000fea0003800000 */
.L_x_80:
        /* <DEDUP_REMOVED lines=12> */
.L_x_83:
[----:B------:R-:W-:Y:S05]  /*48e0*/  BSYNC B1 ;  /* 0x0000000000017941 */ /* 0x000fea0003800000 */
.L_x_82:
        /* <DEDUP_REMOVED lines=12> */
.L_x_85:
[----:B------:R-:W-:Y:S05]  /*49b0*/  BSYNC B1 ;  /* 0x0000000000017941 */ /* 0x000fea0003800000 */
.L_x_84:
        /* <DEDUP_REMOVED lines=12> */
.L_x_87:
[----:B------:R-:W-:Y:S05]  /*4a80*/  BSYNC B1 ;  /* 0x0000000000017941 */ /* 0x000fea0003800000 */
.L_x_86:
        /* <DEDUP_REMOVED lines=12> */
.L_x_89:
[----:B------:R-:W-:Y:S05]  /*4b50*/  BSYNC B1 ;  /* 0x0000000000017941 */ /* 0x000fea0003800000 */
.L_x_88:
        /* <DEDUP_REMOVED lines=12> */
.L_x_91:
[----:B------:R-:W-:Y:S05]  /*4c20*/  BSYNC B1 ;  /* 0x0000000000017941 */ /* 0x000fea0003800000 */
.L_x_90:
        /* <DEDUP_REMOVED lines=12> */
.L_x_93:
[----:B------:R-:W-:Y:S05]  /*4cf0*/  BSYNC B1 ;  /* 0x0000000000017941 */ /* 0x000fea0003800000 */
.L_x_92:
        /* <DEDUP_REMOVED lines=12> */
.L_x_95:
[----:B------:R-:W-:Y:S05]  /*4dc0*/  BSYNC B1 ;  /* 0x0000000000017941 */ /* 0x000fea0003800000 */
.L_x_94:
        /* <DEDUP_REMOVED lines=12> */
.L_x_97:
[----:B------:R-:W-:Y:S05]  /*4e90*/  BSYNC B1 ;  /* 0x0000000000017941 */ /* 0x000fea0003800000 */
.L_x_96:
        /* <DEDUP_REMOVED lines=12> */
.L_x_99:
[----:B------:R-:W-:Y:S05]  /*4f60*/  BSYNC B1 ;  /* 0x0000000000017941 */ /* 0x000fea0003800000 */
.L_x_98:
        /* <DEDUP_REMOVED lines=12> */
.L_x_101:
[----:B------:R-:W-:Y:S05]  /*5030*/  BSYNC B1 ;  /* 0x0000000000017941 */ /* 0x000fea0003800000 */
.L_x_100:
        /* <DEDUP_REMOVED lines=12> */
.L_x_103:
[----:B------:R-:W-:Y:S05]  /*5100*/  BSYNC B1 ;  /* 0x0000000000017941 */ /* 0x000fea0003800000 */
.L_x_102:
        /* <DEDUP_REMOVED lines=12> */
.L_x_105:
[----:B------:R-:W-:Y:S05]  /*51d0*/  BSYNC B1 ;  /* 0x0000000000017941 */ /* 0x000fea0003800000 */
.L_x_104:
        /* <DEDUP_REMOVED lines=12> */
.L_x_107:
[----:B------:R-:W-:Y:S05]  /*52a0*/  BSYNC B1 ;  /* 0x0000000000017941 */ /* 0x000fea0003800000 */
.L_x_106:
        /* <DEDUP_REMOVED lines=12> */
.L_x_109:
[----:B------:R-:W-:Y:S05]  /*5370*/  BSYNC B1 ;  /* 0x0000000000017941 */ /* 0x000fea0003800000 */
.L_x_108:
        /* <DEDUP_REMOVED lines=12> */
.L_x_111:
[----:B------:R-:W-:Y:S05]  /*5440*/  BSYNC B1 ;  /* 0x0000000000017941 */ /* 0x000fea0003800000 */
.L_x_110:
        /* <DEDUP_REMOVED lines=12> */
.L_x_113:
[----:B------:R-:W-:Y:S05]  /*5510*/  BSYNC B1 ;  /* 0x0000000000017941 */ /* 0x000fea0003800000 */
.L_x_112:
        /* <DEDUP_REMOVED lines=12> */
.L_x_115:
[----:B------:R-:W-:Y:S05]  /*55e0*/  BSYNC B1 ;  /* 0x0000000000017941 */ /* 0x000fea0003800000 */
.L_x_114:
        /* <DEDUP_REMOVED lines=12> */
.L_x_117:
[----:B------:R-:W-:Y:S05]  /*56b0*/  BSYNC B1 ;  /* 0x0000000000017941 */ /* 0x000fea0003800000 */
.L_x_116:
        /* <DEDUP_REMOVED lines=12> */
.L_x_119:
[----:B------:R-:W-:Y:S05]  /*5780*/  BSYNC B1 ;  /* 0x0000000000017941 */ /* 0x000fea0003800000 */
.L_x_118:
        /* <DEDUP_REMOVED lines=12> */
.L_x_121:
[----:B------:R-:W-:Y:S05]  /*5850*/  BSYNC B1 ;  /* 0x0000000000017941 */ /* 0x000fea0003800000 */
.L_x_120:
        /* <DEDUP_REMOVED lines=12> */
.L_x_123:
[----:B------:R-:W-:Y:S05]  /*5920*/  BSYNC B1 ;  /* 0x0000000000017941 */ /* 0x000fea0003800000 */
.L_x_122:
        /* <DEDUP_REMOVED lines=12> */
.L_x_125:
[----:B------:R-:W-:Y:S05]  /*59f0*/  BSYNC B1 ;  /* 0x0000000000017941 */ /* 0x000fea0003800000 */
.L_x_124:
        /* <DEDUP_REMOVED lines=12> */
.L_x_127:
[----:B------:R-:W-:Y:S05]  /*5ac0*/  BSYNC B1 ;  /* 0x0000000000017941 */ /* 0x000fea0003800000 */
.L_x_126:
        /* <DEDUP_REMOVED lines=12> */
.L_x_129:
[----:B------:R-:W-:Y:S05]  /*5b90*/  BSYNC B1 ;  /* 0x0000000000017941 */ /* 0x000fea0003800000 */
.L_x_128:
        /* <DEDUP_REMOVED lines=12> */
.L_x_131:
[----:B------:R-:W-:Y:S05]  /*5c60*/  BSYNC B1 ;  /* 0x0000000000017941 */ /* 0x000fea0003800000 */
.L_x_130:
        /* <DEDUP_REMOVED lines=12> */
.L_x_133:
[----:B------:R-:W-:Y:S05]  /*5d30*/  BSYNC B1 ;  /* 0x0000000000017941 */ /* 0x000fea0003800000 */
.L_x_132:
        /* <DEDUP_REMOVED lines=12> */
.L_x_135:
[----:B------:R-:W-:Y:S05]  /*5e00*/  BSYNC B1 ;  /* 0x0000000000017941 */ /* 0x000fea0003800000 */
.L_x_134:
        /* <DEDUP_REMOVED lines=12> */
.L_x_137:
[----:B------:R-:W-:Y:S05]  /*5ed0*/  BSYNC B1 ;  /* 0x0000000000017941 */ /* 0x000fea0003800000 */
.L_x_136:
        /* <DEDUP_REMOVED lines=12> */
.L_x_139:
[----:B------:R-:W-:Y:S05]  /*5fa0*/  BSYNC B1 ;  /* 0x0000000000017941 */ /* 0x000fea0003800000 */
.L_x_138:
        /* <DEDUP_REMOVED lines=12> */
.L_x_141:
[----:B------:R-:W-:Y:S05]  /*6070*/  BSYNC B1 ;  /* 0x0000000000017941 */ /* 0x000fea0003800000 */
.L_x_140:
        /* <DEDUP_REMOVED lines=12> */
.L_x_143:
[----:B------:R-:W-:Y:S05]  /*6140*/  BSYNC B1 ;  /* 0x0000000000017941 */ /* 0x000fea0003800000 */
.L_x_142:
        /* <DEDUP_REMOVED lines=12> */
.L_x_145:
[----:B------:R-:W-:Y:S05]  /*6210*/  BSYNC B1 ;  /* 0x0000000000017941 */ /* 0x000fea0003800000 */
.L_x_144:
        /* <DEDUP_REMOVED lines=12> */
.L_x_147:
[----:B------:R-:W-:Y:S05]  /*62e0*/  BSYNC B1 ;  /* 0x0000000000017941 */ /* 0x000fea0003800000 */
.L_x_146:
        /* <DEDUP_REMOVED lines=12> */
.L_x_149:
[----:B------:R-:W-:Y:S05]  /*63b0*/  BSYNC B1 ;  /* 0x0000000000017941 */ /* 0x000fea0003800000 */
.L_x_148:
        /* <DEDUP_REMOVED lines=12> */
.L_x_151:
[----:B------:R-:W-:Y:S05]  /*6480*/  BSYNC B1 ;  /* 0x0000000000017941 */ /* 0x000fea0003800000 */
.L_x_150:
        /* <DEDUP_REMOVED lines=12> */
.L_x_153:
[----:B------:R-:W-:Y:S05]  /*6550*/  BSYNC B1 ;  /* 0x0000000000017941 */ /* 0x000fea0003800000 */
.L_x_152:
        /* <DEDUP_REMOVED lines=12> */
.L_x_155:
[----:B------:R-:W-:Y:S05]  /*6620*/  BSYNC B1 ;  /* 0x0000000000017941 */ /* 0x000fea0003800000 */
.L_x_154:
        /* <DEDUP_REMOVED lines=12> */
.L_x_157:
[----:B------:R-:W-:Y:S05]  /*66f0*/  BSYNC B1 ;  /* 0x0000000000017941 */ /* 0x000fea0003800000 */
.L_x_156:
        /* <DEDUP_REMOVED lines=12> */
.L_x_159:
[----:B------:R-:W-:Y:S05]  /*67c0*/  BSYNC B1 ;  /* 0x0000000000017941 */ /* 0x000fea0003800000 */
.L_x_158:
        /* <DEDUP_REMOVED lines=12> */
.L_x_161:
[----:B------:R-:W-:Y:S05]  /*6890*/  BSYNC B1 ;  /* 0x0000000000017941 */ /* 0x000fea0003800000 */
.L_x_160:
        /* <DEDUP_REMOVED lines=12> */
.L_x_163:
[----:B------:R-:W-:Y:S05]  /*6960*/  BSYNC B1 ;  /* 0x0000000000017941 */ /* 0x000fea0003800000 */
.L_x_162:
[----:B-----5:R-:W-:Y:S01]  /*6970*/  LOP3.LUT R26, R26, 0xff, RZ, 0xc0, !PT ;  /* 0x000000ff1a1a7812 */ /* 0x020fe200078ec0ff */
[----:B------:R-:W-:Y:S01]  /*6980*/  BSSY B1, `(.L_x_164) ;  /* 0x000000b000017945 */ /* 0x000fe20003800000 */
[----:B------:R-:W-:Y:S02]  /*6990*/  ISETP.LT.OR P0, PT, R6, 0x7a, !P0 ;  /* 0x0000007a0600780c */ /* 0x000fe40004701670 */
[----:B------:R-:W-:-:S05]  /*69a0*/  F2FP.F16.E5M2.UNPACK_B R26, R26 ;  /* 0x0000001aff1a723e */ /* 0x000fca00020004ff */
[----:B------:R-:W-:-:S05]  /*69b0*/  HADD2.F32 R26, -RZ, R26.H0_H0 ;  /* 0x2000001aff1a7230 */ /* 0x000fca0000004100 */
[----:B------:R-:W-:-:S04]  /*69c0*/  FMUL R26, R26, R15 ;  /* 0x0000000f1a1a7220 */ /* 0x000fc80000400000 */
[----:B------:R-:W-:Y:S01]  /*69d0*/  FFMA R26, R23, R14, R26 ;  /* 0x0000000e171a7223 */ /* 0x000fe2000000001a */
[----:B------:R-:W-:-:S04]  /*69e0*/  PRMT R23, RZ, 0x7610, R23 ;  /* 0x00007610ff177816 */ /* 0x000fc80000000017 */
[----:B----4-:R-:W-:-:S05]  /*69f0*/  F2FP.SATFINITE.E5M2.F32.PACK_AB_MERGE_C R27, RZ, R26, RZ ;  /* 0x0000001aff1b723e */ /* 0x010fca00048060ff */
[----:B------:R4:W-:Y:S01]  /*6a00*/  @!P4 STG.E.U8 desc[UR18][R20.64+0x78], R27 ;  /* 0x0000781b1400c986 */ /* 0x0009e2000c101112 */
[----:B------:R-:W-:Y:S05]  /*6a10*/  @P0 BRA `(.L_x_165) ;  /* 0x0000000000040947 */ /* 0x000fea0003800000 */
[----:B------:R0:W5:Y:S02]  /*6a20*/  LDG.E.U8 R23, desc[UR18][R4.64+0x79] ;  /* 0x0000791204177981 */ /* 0x000164000c1e1100 */
.L_x_165:
[----:B------:R-:W-:Y:S05]  /*6a30*/  BSYNC B1 ;  /* 0x0000000000017941 */ /* 0x000fea0003800000 */
.L_x_164:
[----:B-----5:R-:W-:Y:S01]  /*6a40*/  LOP3.LUT R23, R23, 0xff, RZ, 0xc0, !PT ;  /* 0x000000ff17177812 */ /* 0x020fe200078ec0ff */
[----:B------:R-:W-:Y:S01]  /*6a50*/  BSSY B1, `(.L_x_166) ;  /* 0x000000b000017945 */ /* 0x000fe20003800000 */
[----:B------:R-:W-:Y:S02]  /*6a60*/  ISETP.LT.OR P3, PT, R6, 0x79, !P1 ;  /* 0x000000790600780c */ /* 0x000fe40004f61670 */
[----:B------:R-:W-:-:S05]  /*6a70*/  F2FP.F16.E5M2.UNPACK_B R23, R23 ;  /* 0x00000017ff17723e */ /* 0x000fca00020004ff */
[----:B0-2---:R-:W-:-:S05]  /*6a80*/  HADD2.F32 R4, -RZ, R23.H0_H0 ;  /* 0x20000017ff047230 */ /* 0x005fca0000004100 */
[----:B------:R-:W-:Y:S01]  /*6a90*/  FMUL R5, R4, R15 ;  /* 0x0000000f04057220 */ /* 0x000fe20000400000 */
[----:B------:R-:W-:-:S03]  /*6aa0*/  PRMT R4, RZ, 0x7610, R4 ;  /* 0x00007610ff047816 */ /* 0x000fc60000000004 */
[----:B------:R-:W-:-:S05]  /*6ab0*/  FFMA R5, R22, R14, R5 ;  /* 0x0000000e16057223 */ /* 0x000fca0000000005 */
[----:B------:R-:W-:-:S05]  /*6ac0*/  F2FP.SATFINITE.E5M2.F32.PACK_AB_MERGE_C R5, RZ, R5, RZ ;  /* 0x00000005ff05723e */ /* 0x000fca00048060ff */
[----:B------:R0:W-:Y:S01]  /*6ad0*/  @!P0 STG.E.U8 desc[UR18][R20.64+0x79], R5 ;  /* 0x0000790514008986 */ /* 0x0001e2000c101112 */
[----:B------:R-:W-:Y:S05]  /*6ae0*/  @P3 BRA `(.L_x_167) ;  /* 0x0000000000043947 */ /* 0x000fea0003800000 */
[----:B------:R2:W5:Y:S02]  /*6af0*/  LDG.E.U8 R4, desc[UR18][R24.64+0x78] ;  /* 0x0000781218047981 */ /* 0x000564000c1e1100 */
.L_x_167:
[----:B------:R-:W-:Y:S05]  /*6b00*/  BSYNC B1 ;  /* 0x0000000000017941 */ /* 0x000fea0003800000 */
.L_x_166:
[----:B-----5:R-:W-:Y:S01]  /*6b10*/  LOP3.LUT R4, R4, 0xff, RZ, 0xc0, !PT ;  /* 0x000000ff04047812 */ /* 0x020fe200078ec0ff */
[----:B------:R-:W-:Y:S01]  /*6b20*/  BSSY B1, `(.L_x_168) ;  /* 0x000000b000017945 */ /* 0x000fe20003800000 */
[----:B------:R-:W-:Y:S02]  /*6b30*/  ISETP.LT.OR P1, PT, R6, 0x7a, !P1 ;  /* 0x0000007a0600780c */ /* 0x000fe40004f21670 */
[----:B------:R-:W-:-:S05]  /*6b40*/  F2FP.F16.E5M2.UNPACK_B R4, R4 ;  /* 0x00000004ff04723e */ /* 0x000fca00020004ff */
[----:B------:R-:W-:-:S05]  /*6b50*/  HADD2.F32 R4, -RZ, R4.H0_H0 ;  /* 0x20000004ff047230 */ /* 0x000fca0000004100 */
[----:B------:R-:W-:-:S04]  /*6b60*/  FMUL R4, R4, R15 ;  /* 0x0000000f04047220 */ /* 0x000fc80000400000 */
[----:B------:R-:W-:-:S05]  /*6b70*/  FFMA R4, R89, R14, R4 ;  /* 0x0000000e59047223 */ /* 0x000fca0000000004 */
[----:B0-----:R-:W-:Y:S02]  /*6b80*/  F2FP.SATFINITE.E5M2.F32.PACK_AB_MERGE_C R5, RZ, R4, RZ ;  /* 0x00000004ff05723e */ /* 0x001fe400048060ff */
[----:B------:R-:W-:-:S03]  /*6b90*/  PRMT R4, RZ, 0x7610, R4 ;  /* 0x00007610ff047816 */ /* 0x000fc60000000004 */
[----:B------:R0:W-:Y:S01]  /*6ba0*/  @!P3 STG.E.U8 desc[UR18][R18.64+0x78], R5 ;  /* 0x000078051200b986 */ /* 0x0001e2000c101112 */
[----:B------:R-:W-:Y:S05]  /*6bb0*/  @P1 BRA `(.L_x_169) ;  /* 0x0000000000041947 */ /* 0x000fea0003800000 */
[----:B------:R0:W5:Y:S02]  /*6bc0*/  LDG.E.U8 R4, desc[UR18][R24.64+0x79] ;  /* 0x0000791218047981 */ /* 0x000164000c1e1100 */
.L_x_169:
[----:B------:R-:W-:Y:S05]  /*6bd0*/  BSYNC B1 ;  /* 0x0000000000017941 */ /* 0x000fea0003800000 */
.L_x_168:
[----:B------:R-:W-:Y:S05]  /*6be0*/  @P1 BRA `(.L_x_170) ;  /* 0x0000001000281947 */ /* 0x000fea0003800000 */
[----:B-----5:R-:W-:-:S04]  /*6bf0*/  LOP3.LUT R4, R4, 0xff, RZ, 0xc0, !PT ;  /* 0x000000ff04047812 */ /* 0x020fc800078ec0ff */
[----:B------:R-:W-:-:S05]  /*6c00*/  F2FP.F16.E5M2.UNPACK_B R4, R4 ;  /* 0x00000004ff04723e */ /* 0x000fca00020004ff */
[----:B------:R-:W-:-:S05]  /*6c10*/  HADD2.F32 R4, -RZ, R4.H0_H0 ;  /* 0x20000004ff047230 */ /* 0x000fca0000004100 */
[----:B0-----:R-:W-:-:S04]  /*6c20*/  FMUL R5, R4, R15 ;  /* 0x0000000f04057220 */ /* 0x001fc80000400000 */
[----:B------:R-:W-:-:S05]  /*6c30*/  FFMA R5, R88, R14, R5 ;  /* 0x0000000e58057223 */ /* 0x000fca0000000005 */
[----:B------:R-:W-:-:S05]  /*6c40*/  F2FP.SATFINITE.E5M2.F32.PACK_AB_MERGE_C R5, RZ, R5, RZ ;  /* 0x00000005ff05723e */ /* 0x000fca00048060ff */
[----:B------:R0:W-:Y:S01]  /*6c50*/  STG.E.U8 desc[UR18][R18.64+0x79], R5 ;  /* 0x0000790512007986 */ /* 0x0001e2000c101112 */
[----:B------:R-:W-:Y:S05]  /*6c60*/  BRA `(.L_x_170) ;  /* 0x0000001000087947 */ /* 0x000fea0003800000 */
.L_x_41:
[----:B------:R-:W-:Y:S01]  /*6c70*/  ISETP.GE.AND P1, PT, R30, 0x1, PT ;  /* 0x000000011e00780c */ /* 0x000fe20003f26270 */
[-C--:B--2---:R-:W-:Y:S01]  /*6c80*/  FMUL R151, R151, R14.reuse ;  /* 0x0000000e97977220 */ /* 0x084fe20000400000 */
[-C--:B------:R-:W-:Y:S01]  /*6c90*/  FMUL R146, R146, R14.reuse ;  /* 0x0000000e92927220 */ /* 0x080fe20000400000 */
[----:B------:R-:W-:Y:S01]  /*6ca0*/  ISETP.GE.AND P0, PT, R30, 0x9, PT ;  /* 0x000000091e00780c */ /* 0x000fe20003f06270 */
[-C--:B------:R-:W-:Y:S01]  /*6cb0*/  FMUL R149, R149, R14.reuse ;  /* 0x0000000e95957220 */ /* 0x080fe20000400000 */
[----:B------:R-:W-:Y:S01]  /*6cc0*/  ISETP.LT.OR P4, PT, R6, 0x1, !P1 ;  /* 0x000000010600780c */ /* 0x000fe20004f81670 */
[-C--:B------:R-:W-:Y:S01]  /*6cd0*/  FMUL R144, R144, R14.reuse ;  /* 0x0000000e90907220 */ /* 0x080fe20000400000 */
[----:B------:R-:W-:Y:S01]  /*6ce0*/  ISETP.LT.OR P5, PT, R6, 0x2, !P1 ;  /* 0x000000020600780c */ /* 0x000fe20004fa1670 */
[-C--:B------:R-:W-:Y:S01]  /*6cf0*/  FMUL R147, R147, R14.reuse ;  /* 0x0000000e93937220 */ /* 0x080fe20000400000 */
[----:B------:R-:W-:Y:S01]  /*6d00*/  F2FP.SATFINITE.E5M2.F32.PACK_AB_MERGE_C R151, RZ, R151, RZ ;  /* 0x00000097ff97723e */ /* 0x000fe200048060ff */
[----:B------:R-:W-:Y:S01]  /*6d10*/  FMUL R142, R142, R14 ;  /* 0x0000000e8e8e7220 */ /* 0x000fe20000400000 */
[----:B------:R-:W-:Y:S01]  /*6d20*/  F2FP.SATFINITE.E5M2.F32.PACK_AB_MERGE_C R5, RZ, R146, RZ ;  /* 0x00000092ff05723e */ /* 0x000fe200048060ff */
[-C--:B------:R-:W-:Y:S01]  /*6d30*/  FMUL R145, R145, R14.reuse ;  /* 0x0000000e91917220 */ /* 0x080fe20000400000 */
[----:B------:R-:W-:Y:S01]  /*6d40*/  ISETP.LT.OR P3, PT, R6, 0x1, !P0 ;  /* 0x000000010600780c */ /* 0x000fe20004761670 */
[-C--:B------:R-:W-:Y:S01]  /*6d50*/  FMUL R140, R140, R14.reuse ;  /* 0x0000000e8c8c7220 */ /* 0x080fe20000400000 */
[C---:B------:R-:W-:Y:S01]  /*6d60*/  ISETP.LT.OR P6, PT, R6.reuse, 0xa, !P1 ;  /* 0x0000000a0600780c */ /* 0x040fe20004fc1670 */
[-C--:B------:R-:W-:Y:S01]  /*6d70*/  FMUL R143, R143, R14.reuse ;  /* 0x0000000e8f8f7220 */ /* 0x080fe20000400000 */
[----:B------:R-:W-:Y:S01]  /*6d80*/  F2FP.SATFINITE.E5M2.F32.PACK_AB_MERGE_C R149, RZ, R149, RZ ;  /* 0x00000095ff95723e */ /* 0x000fe200048060ff */
[----:B------:R-:W-:Y:S01]  /*6d90*/  @!P4 STG.E.U8 desc[UR18][R20.64], R151 ;  /* 0x000000971400c986 */ /* 0x000fe2000c101112 */
[----:B------:R-:W-:Y:S01]  /*6da0*/  ISETP.LT.OR P4, PT, R6, 0x2, !P0 ;  /* 0x000000020600780c */ /* 0x000fe20004781670 */
[----:B------:R-:W-:Y:S01]  /*6db0*/  FMUL R138, R138, R14 ;  /* 0x0000000e8a8a7220 */ /* 0x000fe20000400000 */
[----:B------:R-:W-:Y:S01]  /*6dc0*/  F2FP.SATFINITE.E5M2.F32.PACK_AB_MERGE_C R25, RZ, R144, RZ ;  /* 0x00000090ff19723e */ /* 0x000fe200048060ff */
[----:B------:R0:W-:Y:S01]  /*6dd0*/  @!P5 STG.E.U8 desc[UR18][R20.64+0x1], R5 ;  /* 0x000001051400d986 */ /* 0x0001e2000c101112 */
[C---:B------:R-:W-:Y:S01]  /*6de0*/  ISETP.LT.OR P5, PT, R6.reuse, 0x9, !P1 ;  /* 0x000000090600780c */ /* 0x040fe20004fa1670 */
[-C--:B------:R-:W-:Y:S01]  /*6df0*/  FMUL R141, R141, R14.reuse ;  /* 0x0000000e8d8d7220 */ /* 0x080fe20000400000 */
[----:B------:R-:W-:Y:S01]  /*6e00*/  F2FP.SATFINITE.E5M2.F32.PACK_AB_MERGE_C R147, RZ, R147, RZ ;  /* 0x00000093ff93723e */ /* 0x000fe200048060ff */
[----:B------:R-:W-:Y:S01]  /*6e10*/  @!P3 STG.E.U8 desc[UR18][R18.64], R149 ;  /* 0x000000951200b986 */ /* 0x000fe2000c101112 */
[----:B------:R-:W-:Y:S01]  /*6e20*/  ISETP.LT.OR P3, PT, R6, 0x9, !P0 ;  /* 0x000000090600780c */ /* 0x000fe20004761670 */
[-C--:B------:R-:W-:Y:S01]  /*6e30*/  FMUL R136, R136, R14.reuse ;  /* 0x0000000e88887220 */ /* 0x080fe20000400000 */
[----:B------:R-:W-:Y:S01]  /*6e40*/  F2FP.SATFINITE.E5M2.F32.PACK_AB_MERGE_C R145, RZ, R145, RZ ;  /* 0x00000091ff91723e */ /* 0x000fe200048060ff */
[-C--:B------:R-:W-:Y:S01]  /*6e50*/  FMUL R139, R139, R14.reuse ;  /* 0x0000000e8b8b7220 */ /* 0x080fe20000400000 */
[----:B------:R-:W-:Y:S01]  /*6e60*/  F2FP.SATFINITE.E5M2.F32.PACK_AB_MERGE_C R143, RZ, R143, RZ ;  /* 0x0000008fff8f723e */ /* 0x000fe200048060ff */
[----:B------:R1:W-:Y:S01]  /*6e70*/  @!P4 STG.E.U8 desc[UR18][R18.64+0x1], R25 ;  /* 0x000001191200c986 */ /* 0x0003e2000c101112 */
[----:B------:R-:W-:Y:S01]  /*6e80*/  ISETP.LT.OR P4, PT, R6, 0xa, !P0 ;  /* 0x0000000a0600780c */ /* 0x000fe20004781670 */
[----:B------:R-:W-:Y:S01]  /*6e90*/  FMUL R134, R134, R14 ;  /* 0x0000000e86867220 */ /* 0x000fe20000400000 */
[----:B0-----:R-:W-:Y:S01]  /*6ea0*/  F2FP.SATFINITE.E5M2.F32.PACK_AB_MERGE_C R5, RZ, R142, RZ ;  /* 0x0000008eff05723e */ /* 0x001fe200048060ff */
[----:B------:R-:W-:Y:S01]  /*6eb0*/  @!P5 STG.E.U8 desc[UR18][R20.64+0x8], R147 ;  /* 0x000008931400d986 */ /* 0x000fe2000c101112 */
[C---:B------:R-:W-:Y:S01]  /*6ec0*/  ISETP.LT.OR P5, PT, R6.reuse, 0x11, !P1 ;  /* 0x000000110600780c */ /* 0x040fe20004fa1670 */
[-C--:B------:R-:W-:Y:S01]  /*6ed0*/  FMUL R137, R137, R14.reuse ;  /* 0x0000000e89897220 */ /* 0x080fe20000400000 */
[----:B------:R-:W-:Y:S01]  /*6ee0*/  F2FP.SATFINITE.E5M2.F32.PACK_AB_MERGE_C R141, RZ, R141, RZ ;  /* 0x0000008dff8d723e */ /* 0x000fe200048060ff */
[----:B------:R0:W-:Y:S01]  /*6ef0*/  @!P6 STG.E.U8 desc[UR18][R20.64+0x9], R5 ;  /* 0x000009051400e986 */ /* 0x0001e2000c101112 */
[----:B------:R-:W-:Y:S01]  /*6f00*/  ISETP.LT.OR P6, PT, R6, 0x12, !P1 ;  /* 0x000000120600780c */ /* 0x000fe20004fc1670 */
[----:B------:R-:W-:Y:S01]  /*6f10*/  FMUL R132, R132, R14 ;  /* 0x0000000e84847220 */ /* 0x000fe20000400000 */
[----:B------:R-:W-:Y:S01]  /*6f20*/  F2FP.SATFINITE.E5M2.F32.PACK_AB_MERGE_C R139, RZ, R139, RZ ;  /* 0x0000008bff8b723e */ /* 0x000fe200048060ff */
[----:B------:R-:W-:Y:S01]  /*6f30*/  @!P3 STG.E.U8 desc[UR18][R18.64+0x8], R145 ;  /* 0x000008911200b986 */ /* 0x000fe2000c101112 */
[----:B-1----:R-:W-:Y:S01]  /*6f40*/  F2FP.SATFINITE.E5M2.F32.PACK_AB_MERGE_C R25, RZ, R140, RZ ;  /* 0x0000008cff19723e */ /* 0x002fe200048060ff */
[-C--:B------:R-:W-:Y:S01]  /*6f50*/  FMUL R135, R135, R14.reuse ;  /* 0x0000000e87877220 */ /* 0x080fe20000400000 */
[----:B------:R-:W-:Y:S01]  /*6f60*/  ISETP.LT.OR P3, PT, R6, 0x11, !P0 ;  /* 0x000000110600780c */ /* 0x000fe20004761670 */
[-C--:B------:R-:W-:Y:S01]  /*6f70*/  FMUL R130, R130, R14.reuse ;  /* 0x0000000e82827220 */ /* 0x080fe20000400000 */
[----:B------:R-:W-:Y:S01]  /*6f80*/  F2FP.SATFINITE.E5M2.F32.PACK_AB_MERGE_C R137, RZ, R137, RZ ;  /* 0x00000089ff89723e */ /* 0x000fe200048060ff */
[----:B------:R1:W-:Y:S01]  /*6f90*/  @!P4 STG.E.U8 desc[UR18][R18.64+0x9], R25 ;  /* 0x000009191200c986 */ /* 0x0003e2000c101112 */
[C---:B------:R-:W-:Y:S01]  /*6fa0*/  ISETP.LT.OR P4, PT, R6.reuse, 0x12, !P0 ;  /* 0x000000120600780c */ /* 0x040fe20004781670 */
[----:B------:R-:W-:Y:S01]  /*6fb0*/  FMUL R133, R133, R14 ;  /* 0x0000000e85857220 */ /* 0x000fe20000400000 */
[----:B0-----:R-:W-:Y:S01]  /*6fc0*/  F2FP.SATFINITE.E5M2.F32.PACK_AB_MERGE_C R5, RZ, R138, RZ ;  /* 0x0000008aff05723e */ /* 0x001fe200048060ff */
[----:B------:R-:W-:Y:S01]  /*6fd0*/  @!P5 STG.E.U8 desc[UR18][R20.64+0x10], R143 ;  /* 0x0000108f1400d986 */ /* 0x000fe2000c101112 */
[----:B------:R-:W-:Y:S01]  /*6fe0*/  ISETP.LT.OR P5, PT, R6, 0x19, !P1 ;  /* 0x000000190600780c */ /* 0x000fe20004fa1670 */
[-C--:B------:R-:W-:Y:S01]  /*6ff0*/  FMUL R128, R128, R14.reuse ;  /* 0x0000000e80807220 */ /* 0x080fe20000400000 */
[----:B------:R-:W-:Y:S01]  /*7000*/  F2FP.SATFINITE.E5M2.F32.PACK_AB_MERGE_C R135, RZ, R135, RZ ;  /* 0x00000087ff87723e */ /* 0x000fe200048060ff */
[----:B------:R0:W-:Y:S01]  /*7010*/  @!P6 STG.E.U8 desc[UR18][R20.64+0x11], R5 ;  /* 0x000011051400e986 */ /* 0x0001e2000c101112 */
[----:B------:R-:W-:Y:S01]  /*7020*/  ISETP.LT.OR P6, PT, R6, 0x1a, !P1 ;  /* 0x0000001a0600780c */ /* 0x000fe20004fc1670 */
[-C--:B------:R-:W-:Y:S01]  /*7030*/  FMUL R131, R131, R14.reuse ;  /* 0x0000000e83837220 */ /* 0x080fe20000400000 */
[----:B------:R-:W-:Y:S01]  /*7040*/  FMUL R126, R126, R14 ;  /* 0x0000000e7e7e7220 */ /* 0x000fe20000400000 */
[----:B-1----:R-:W-:Y:S01]  /*7050*/  F2FP.SATFINITE.E5M2.F32.PACK_AB_MERGE_C R25, RZ, R136, RZ ;  /* 0x00000088ff19723e */ /* 0x002fe200048060ff */
[----:B------:R-:W-:Y:S01]  /*7060*/  @!P3 STG.E.U8 desc[UR18][R18.64+0x10], R141 ;  /* 0x0000108d1200b986 */ /* 0x000fe2000c101112 */
[C---:B------:R-:W-:Y:S01]  /*7070*/  ISETP.LT.OR P3, PT, R6.reuse, 0x19, !P0 ;  /* 0x000000190600780c */ /* 0x040fe20004761670 */
        /* <DEDUP_REMOVED lines=37> */
[-C--:B------:R-:W-:Y:S01]  /*72d0*/  FMUL R114, R114, R14.reuse ;  /* 0x0000000e72727220 */ /* 0x080fe20000400000 */
        /* <DEDUP_REMOVED lines=81> */
[C---:B------:R-:W-:Y:S01]  /*77f0*/  ISETP.LT.OR P6, PT, R6.reuse, 0x52, !P1 ;  /* 0x000000520600780c */ /* 0x040fe20004fc1670 */
        /* <DEDUP_REMOVED lines=22> */
[----:B------:R-:W-:-:S02]  /*7960*/  ISETP.LT.OR P3, PT, R6, 0x59, !P0 ;  /* 0x000000590600780c */ /* 0x000fc40004761670 */
[----:B------:R-:W-:Y:S01]  /*7970*/  F2FP.SATFINITE.E5M2.F32.PACK_AB_MERGE_C R93, RZ, R93, RZ ;  /* 0x0000005dff5d723e */ /* 0x000fe200048060ff */
[----:B------:R1:W-:Y:S01]  /*7980*/  @!P4 STG.E.U8 desc[UR18][R18.64+0x51], R25 ;  /* 0x000051191200c986 */ /* 0x0003e2000c101112 */
[C---:B------:R-:W-:Y:S02]  /*7990*/  ISETP.LT.OR P4, PT, R6.reuse, 0x5a, !P0 ;  /* 0x0000005a0600780c */ /* 0x040fe40004781670 */
[----:B0-----:R-:W-:Y:S01]  /*79a0*/  F2FP.SATFINITE.E5M2.F32.PACK_AB_MERGE_C R5, RZ, R102, RZ ;  /* 0x00000066ff05723e */ /* 0x001fe200048060ff */
[----:B------:R-:W-:Y:S01]  /*79b0*/  @!P5 STG.E.U8 desc[UR18][R20.64+0x58], R107 ;  /* 0x0000586b1400d986 */ /* 0x000fe2000c101112 */
[C---:B------:R-:W-:Y:S02]  /*79c0*/  ISETP.LT.OR P5, PT, R6.reuse, 0x61, !P1 ;  /* 0x000000610600780c */ /* 0x040fe40004fa1670 */
[----:B------:R-:W-:Y:S01]  /*79d0*/  F2FP.SATFINITE.E5M2.F32.PACK_AB_MERGE_C R23, RZ, R23, RZ ;  /* 0x00000017ff17723e */ /* 0x000fe200048060ff */
[----:B------:R0:W-:Y:S01]  /*79e0*/  @!P6 STG.E.U8 desc[UR18][R20.64+0x59], R5 ;  /* 0x000059051400e986 */ /* 0x0001e2000c101112 */
[----:B------:R-:W-:-:S02]  /*79f0*/  ISETP.LT.OR P6, PT, R6, 0x62, !P1 ;  /* 0x000000620600780c */ /* 0x000fc40004fc1670 */
[----:B------:R-:W-:Y:S01]  /*7a00*/  F2FP.SATFINITE.E5M2.F32.PACK_AB_MERGE_C R89, RZ, R89, RZ ;  /* 0x00000059ff59723e */ /* 0x000fe200048060ff */
[----:B------:R-:W-:Y:S01]  /*7a10*/  @!P3 STG.E.U8 desc[UR18][R18.64+0x58], R105 ;  /* 0x000058691200b986 */ /* 0x000fe2000c101112 */
[----:B-1----:R-:W-:Y:S02]  /*7a20*/  F2FP.SATFINITE.E5M2.F32.PACK_AB_MERGE_C R25, RZ, R100, RZ ;  /* 0x00000064ff19723e */ /* 0x002fe400048060ff */
[C---:B------:R-:W-:Y:S02]  /*7a30*/  ISETP.LT.OR P3, PT, R6.reuse, 0x61, !P0 ;  /* 0x000000610600780c */ /* 0x040fe40004761670 */
[----:B------:R-:W-:Y:S01]  /*7a40*/  F2FP.SATFINITE.E5M2.F32.PACK_AB_MERGE_C R27, RZ, R88, RZ ;  /* 0x00000058ff1b723e */ /* 0x000fe200048060ff */
[----:B------:R1:W-:Y:S01]  /*7a50*/  @!P4 STG.E.U8 desc[UR18][R18.64+0x59], R25 ;  /* 0x000059191200c986 */ /* 0x0003e2000c101112 */
[C---:B------:R-:W-:Y:S02]  /*7a60*/  ISETP.LT.OR P4, PT, R6.reuse, 0x62, !P0 ;  /* 0x000000620600780c */ /* 0x040fe40004781670 */
[----:B0-----:R-:W-:Y:S01]  /*7a70*/  F2FP.SATFINITE.E5M2.F32.PACK_AB_MERGE_C R5, RZ, R98, RZ ;  /* 0x00000062ff05723e */ /* 0x001fe200048060ff */
[----:B------:R-:W-:Y:S01]  /*7a80*/  @!P5 STG.E.U8 desc[UR18][R20.64+0x60], R101 ;  /* 0x000060651400d986 */ /* 0x000fe2000c101112 */
[----:B------:R-:W-:-:S03]  /*7a90*/  ISETP.LT.OR P5, PT, R6, 0x69, !P1 ;  /* 0x000000690600780c */ /* 0x000fc60004fa1670 */
[----:B------:R0:W-:Y:S01]  /*7aa0*/  @!P6 STG.E.U8 desc[UR18][R20.64+0x61], R5 ;  /* 0x000061051400e986 */ /* 0x0001e2000c101112 */
[C---:B------:R-:W-:Y:S02]  /*7ab0*/  ISETP.LT.OR P6, PT, R6.reuse, 0x6a, !P1 ;  /* 0x0000006a0600780c */ /* 0x040fe40004fc1670 */
[----:B-1----:R-:W-:Y:S01]  /*7ac0*/  F2FP.SATFINITE.E5M2.F32.PACK_AB_MERGE_C R25, RZ, R96, RZ ;  /* 0x00000060ff19723e */ /* 0x002fe200048060ff */
[----:B------:R-:W-:Y:S01]  /*7ad0*/  @!P3 STG.E.U8 desc[UR18][R18.64+0x60], R103 ;  /* 0x000060671200b986 */ /* 0x000fe2000c101112 */
[----:B------:R-:W-:-:S03]  /*7ae0*/  ISETP.LT.OR P3, PT, R6, 0x69, !P0 ;  /* 0x000000690600780c */ /* 0x000fc60004761670 */
        /* <DEDUP_REMOVED lines=12> */
[C---:B------:R-:W-:Y:S01]  /*7bb0*/  ISETP.LT.OR P1, PT, R6.reuse, 0x7a, !P1 ;  /* 0x0000007a0600780c */ /* 0x040fe20004f21670 */
[----:B------:R2:W-:Y:S01]  /*7bc0*/  @!P5 STG.E.U8 desc[UR18][R20.64+0x70], R95 ;  /* 0x0000705f1400d986 */ /* 0x0005e2000c101112 */
[C---:B------:R-:W-:Y:S02]  /*7bd0*/  ISETP.LT.OR P5, PT, R6.reuse, 0x72, !P0 ;  /* 0x000000720600780c */ /* 0x040fe400047a1670 */
[----:B0-----:R-:W-:Y:S01]  /*7be0*/  F2FP.SATFINITE.E5M2.F32.PACK_AB_MERGE_C R5, RZ, R90, RZ ;  /* 0x0000005aff05723e */ /* 0x001fe200048060ff */
[----:B------:R2:W-:Y:S01]  /*7bf0*/  @!P6 STG.E.U8 desc[UR18][R20.64+0x71], R91 ;  /* 0x0000715b1400e986 */ /* 0x0005e2000c101112 */
[C---:B------:R-:W-:Y:S02]  /*7c00*/  ISETP.LT.OR P6, PT, R6.reuse, 0x79, !P0 ;  /* 0x000000790600780c */ /* 0x040fe400047c1670 */
[----:B------:R-:W-:Y:S01]  /*7c10*/  ISETP.LT.OR P0, PT, R6, 0x7a, !P0 ;  /* 0x0000007a0600780c */ /* 0x000fe20004701670 */
[----:B------:R2:W-:Y:S01]  /*7c20*/  @!P3 STG.E.U8 desc[UR18][R18.64+0x70], R93 ;  /* 0x0000705d1200b986 */ /* 0x0005e2000c101112 */
[----:B-1----:R-:W-:-:S05]  /*7c30*/  F2FP.SATFINITE.E5M2.F32.PACK_AB_MERGE_C R25, RZ, R22, RZ ;  /* 0x00000016ff19723e */ /* 0x002fca00048060ff */
[----:B------:R2:W-:Y:S04]  /*7c40*/  @!P5 STG.E.U8 desc[UR18][R18.64+0x71], R5 ;  /* 0x000071051200d986 */ /* 0x0005e8000c101112 */
[----:B------:R2:W-:Y:S04]  /*7c50*/  @!P4 STG.E.U8 desc[UR18][R20.64+0x78], R23 ;  /* 0x000078171400c986 */ /* 0x0005e8000c101112 */
[----:B------:R2:W-:Y:S04]  /*7c60*/  @!P1 STG.E.U8 desc[UR18][R20.64+0x79], R25 ;  /* 0x0000791914009986 */ /* 0x0005e8000c101112 */
[----:B------:R2:W-:Y:S04]  /*7c70*/  @!P6 STG.E.U8 desc[UR18][R18.64+0x78], R89 ;  /* 0x000078591200e986 */ /* 0x0005e8000c101112 */
[----:B------:R2:W-:Y:S02]  /*7c80*/  @!P0 STG.E.U8 desc[UR18][R18.64+0x79], R27 ;  /* 0x0000791b12008986 */ /* 0x0005e4000c101112 */
.L_x_170:
[----:B------:R-:W-:Y:S05]  /*7c90*/  BSYNC B0 ;  /* 0x0000000000007941 */ /* 0x000fea0003800000 */
.L_x_40:
[C---:B------:R-:W-:Y:S01]  /*7ca0*/  LEA R2, P0, R8.reuse, R2, 0x1 ;  /* 0x0000000208027211 */ /* 0x040fe200078008ff */
[----:B------:R-:W-:Y:S01]  /*7cb0*/  ULDC.64 UR6, c[0x0][0x650] ;  /* 0x0001940000067ab9 */ /* 0x000fe20000000a00 */
[----:B-----5:R-:W-:Y:S01]  /*7cc0*/  IMAD.U32 R4, RZ, RZ, UR16 ;  /* 0x00000010ff047e24 */ /* 0x020fe2000f8e00ff */
[----:B0-2---:R-:W-:Y:S01]  /*7cd0*/  PRMT R18, RZ, 0x7610, R18 ;  /* 0x00007610ff127816 */ /* 0x005fe20000000012 */
[----:B------:R-:W-:Y:S01]  /*7ce0*/  IMAD.MOV.U32 R6, RZ, RZ, -0x1 ;  /* 0xffffffffff067424 */ /* 0x000fe200078e00ff */
[----:B------:R-:W-:Y:S01]  /*7cf0*/  LEA.HI.X R3, R8, R3, R0, 0x1, P0 ;  /* 0x0000000308037211 */ /* 0x000fe200000f0c00 */
[----:B------:R0:W-:Y:S01]  /*7d00*/  SYNCS.ARRIVE.TRANS64.A1T0 RZ, [R4+UR21], RZ ;  /* 0x000000ff04ff79a7 */ /* 0x0001e20008100015 */
[----:B------:R-:W-:Y:S01]  /*7d10*/  ISETP.GE.U32.AND P0, PT, R2, UR6, PT ;  /* 0x0000000602007c0c */ /* 0x000fe2000bf06070 */
[----:B------:R-:W-:-:S03]  /*7d20*/  IMAD.MOV.U32 R5, RZ, RZ, -0x1 ;  /* 0xffffffffff057424 */ /* 0x000fc600078e00ff */
[----:B------:R-:W-:Y:S01]  /*7d30*/  ISETP.GE.U32.AND.EX P0, PT, R3, UR7, PT, P0 ;  /* 0x0000000703007c0c */ /* 0x000fe2000bf06100 */
[----:B0-----:R-:W-:-:S12]  /*7d40*/  IMAD.MOV.U32 R4, RZ, RZ, -0x1 ;  /* 0xffffffffff047424 */ /* 0x001fd800078e00ff */
[----:B------:R-:W-:Y:S05]  /*7d50*/  @P0 BRA `(.L_x_171) ;  /* 0x0000000400600947 */ /* 0x000fea0003800000 */
[----:B------:R-:W0:Y:S01]  /*7d60*/  S2R R28, SR_CTAID.X ;  /* 0x00000000001c7919 */ /* 0x000e220000002500 */
[----:B------:R-:W2:Y:S01]  /*7d70*/  LDC.64 R22, c[0x0][0x628] ;  /* 0x00018a00ff167b82 */ /* 0x000ea20000000a00 */
[----:B------:R-:W-:Y:S01]  /*7d80*/  ULDC UR6, c[0x0][0x150] ;  /* 0x0000540000067ab9 */ /* 0x000fe20000000800 */
[----:B-1--4-:R-:W-:Y:S01]  /*7d90*/  IMAD.MOV.U32 R20, RZ, RZ, R2 ;  /* 0x000000ffff147224 */ /* 0x012fe200078e0002 */
[----:B------:R-:W1:Y:S01]  /*7da0*/  S2R R30, SR_CTAID.Y ;  /* 0x00000000001e7919 */ /* 0x000e620000002600 */
[----:B------:R-:W-:-:S04]  /*7db0*/  IMAD.MOV.U32 R21, RZ, RZ, R3 ;  /* 0x000000ffff157224 */ /* 0x000fc800078e0003 */
[----:B------:R-:W4:Y:S08]  /*7dc0*/  LDC R31, c[0x0][0x144] ;  /* 0x00005100ff1f7b82 */ /* 0x000f300000000800 */
[----:B------:R-:W1:Y:S08]  /*7dd0*/  LDC R6, c[0x0][0x630] ;  /* 0x00018c00ff067b82 */ /* 0x000e700000000800 */
[----:B------:R-:W1:Y:S01]  /*7de0*/  LDC.64 R26, c[0x0][0x620] ;  /* 0x00018800ff1a7b82 */ /* 0x000e620000000a00 */
[----:B--2---:R-:W-:-:S04]  /*7df0*/  ISETP.NE.U32.AND P0, PT, R22, RZ, PT ;  /* 0x000000ff1600720c */ /* 0x004fc80003f05070 */
[----:B------:R-:W-:Y:S02]  /*7e00*/  ISETP.NE.AND.EX P0, PT, R23, RZ, PT, P0 ;  /* 0x000000ff1700720c */ /* 0x000fe40003f05300 */
[----:B0-----:R-:W-:-:S05]  /*7e10*/  I2FP.F32.U32 R4, R28 ;  /* 0x0000001c00047245 */ /* 0x001fca0000201000 */
[----:B------:R-:W-:-:S04]  /*7e20*/  FMUL R4, R4, UR6 ;  /* 0x0000000604047c20 */ /* 0x000fc80008400000 */
[----:B------:R0:W2:Y:S02]  /*7e30*/  F2I.U32.TRUNC.NTZ R29, R4 ;  /* 0x00000004001d7305 */ /* 0x0000a4000020f000 */
[----:B----4-:R-:W-:Y:S05]  /*7e40*/  @!P0 BRA `(.L_x_172) ;  /* 0x0000000000288947 */ /* 0x010fea0003800000 */
[----:B------:R-:W4:Y:S02]  /*7e50*/  LDC R5, c[0x0][0x634] ;  /* 0x00018d00ff057b82 */ /* 0x000f240000000800 */
[----:B----4-:R-:W-:-:S05]  /*7e60*/  IADD3 R21, P0, R2, R5, RZ ;  /* 0x0000000502157210 */ /* 0x010fca0007f1e0ff */
[----:B---3--:R-:W-:-:S04]  /*7e70*/  IMAD.X R25, RZ, RZ, R3, P0 ;  /* 0x000000ffff197224 */ /* 0x008fc800000e0603 */
[----:B0-----:R-:W-:-:S04]  /*7e80*/  IMAD.WIDE.U32 R4, R25, R22, RZ ;  /* 0x0000001619047225 */ /* 0x001fc800078e00ff */
[----:B------:R-:W-:-:S04]  /*7e90*/  IMAD.WIDE.U32 R18, P0, R21, R23, R4 ;  /* 0x0000001715127225 */ /* 0x000fc80007800004 */
[----:B------:R-:W-:-:S04]  /*7ea0*/  IMAD.WIDE.U32 R4, R21, R22, RZ ;  /* 0x0000001615047225 */ /* 0x000fc800078e00ff */
[----:B------:R-:W-:Y:S01]  /*7eb0*/  IMAD.X R21, RZ, RZ, RZ, P0 ;  /* 0x000000ffff157224 */ /* 0x000fe200000e06ff */
[----:B------:R-:W-:Y:S01]  /*7ec0*/  IADD3 RZ, P0, R5, R18, RZ ;  /* 0x0000001205ff7210 */ /* 0x000fe20007f1e0ff */
[----:B------:R-:W-:-:S04]  /*7ed0*/  IMAD.MOV.U32 R20, RZ, RZ, R19 ;  /* 0x000000ffff147224 */ /* 0x000fc800078e0013 */
[----:B------:R-:W-:-:S08]  /*7ee0*/  IMAD.WIDE.U32.X R20, R25, R23, R20, P0 ;  /* 0x0000001719147225 */ /* 0x000fd000000e0414 */
.L_x_172:
[-CC-:B-1-3--:R-:W-:Y:S01]  /*7ef0*/  SHF.R.U64 R24, R20, R6.reuse, R21.reuse ;  /* 0x0000000614187219 */ /* 0x18afe20000001215 */
[----:B------:R-:W1:Y:S01]  /*7f00*/  LDC.64 R34, c[0x0][0x640] ;  /* 0x00019000ff227b82 */ /* 0x000e620000000a00 */
[----:B0-----:R-:W-:Y:S01]  /*7f10*/  SHF.R.U32.HI R4, RZ, R6, R21 ;  /* 0x00000006ff047219 */ /* 0x001fe20000011615 */
[----:B--2---:R-:W-:Y:S01]  /*7f20*/  IMAD.MOV R29, RZ, RZ, -R29 ;  /* 0x000000ffff1d7224 */ /* 0x004fe200078e0a1d */
[----:B------:R-:W-:Y:S01]  /*7f30*/  IADD3 R19, P0, RZ, -R24, RZ ;  /* 0x80000018ff137210 */ /* 0x000fe20007f1e0ff */
[----:B------:R-:W-:Y:S01]  /*7f40*/  ULDC UR6, c[0x0][0x154] ;  /* 0x0000550000067ab9 */ /* 0x000fe20000000800 */
[----:B------:R-:W-:Y:S02]  /*7f50*/  IMAD.MOV.U32 R21, RZ, RZ, 0x1 ;  /* 0x00000001ff157424 */ /* 0x000fe400078e00ff */
[----:B------:R-:W-:Y:S01]  /*7f60*/  IMAD R29, R31, R29, R28 ;  /* 0x0000001d1f1d7224 */ /* 0x000fe200078e021c */
[----:B------:R-:W0:Y:S01]  /*7f70*/  LDC R18, c[0x0][0x618] ;  /* 0x00018600ff127b82 */ /* 0x000e220000000800 */
[----:B------:R-:W-:-:S04]  /*7f80*/  IMAD.X R5, RZ, RZ, ~R4, P0 ;  /* 0x000000ffff057224 */ /* 0x000fc800000e0e04 */
[-C--:B------:R-:W-:Y:S02]  /*7f90*/  IMAD R6, R5, R26.reuse, RZ ;  /* 0x0000001a05067224 */ /* 0x080fe400078e02ff */
[C---:B------:R-:W-:Y:S01]  /*7fa0*/  IMAD.WIDE.U32 R4, R19.reuse, R26, R2 ;  /* 0x0000001a13047225 */ /* 0x040fe200078e0002 */
[----:B------:R-:W2:Y:S03]  /*7fb0*/  LDC R20, c[0x0][0x608] ;  /* 0x00018200ff147b82 */ /* 0x000ea60000000800 */
[----:B------:R-:W-:Y:S01]  /*7fc0*/  IMAD R19, R19, R27, R6 ;  /* 0x0000001b13137224 */ /* 0x000fe200078e0206 */
[----:B------:R-:W-:-:S03]  /*7fd0*/  I2FP.F32.U32 R6, R30 ;  /* 0x0000001e00067245 */ /* 0x000fc60000201000 */
[----:B------:R-:W-:Y:S01]  /*7fe0*/  IMAD.IADD R5, R5, 0x1, R19 ;  /* 0x0000000105057824 */ /* 0x000fe200078e0213 */
[----:B------:R-:W3:Y:S01]  /*7ff0*/  LDC R32, c[0x0][0x658] ;  /* 0x00019600ff207b82 */ /* 0x000ee20000000800 */
[----:B-1----:R-:W-:Y:S01]  /*8000*/  ISETP.NE.U32.AND P0, PT, R34, RZ, PT ;  /* 0x000000ff2200720c */ /* 0x002fe20003f05070 */
[----:B------:R-:W-:-:S03]  /*8010*/  IMAD.MOV.U32 R19, RZ, RZ, -0x1 ;  /* 0xffffffffff137424 */ /* 0x000fc600078e00ff */
[----:B------:R-:W-:-:S03]  /*8020*/  ISETP.NE.AND.EX P0, PT, R35, RZ, PT, P0 ;  /* 0x000000ff2300720c */ /* 0x000fc60003f05300 */
[----:B------:R-:W1:Y:S01]  /*8030*/  LDC R27, c[0x0][0x148] ;  /* 0x00005200ff1b7b82 */ /* 0x000e620000000800 */
[-CC-:B0-----:R-:W-:Y:S02]  /*8040*/  SHF.R.U64 R22, R4, R18.reuse, R5.reuse ;  /* 0x0000001204167219 */ /* 0x181fe40000001205 */
[----:B------:R-:W-:Y:S01]  /*8050*/  SHF.R.U32.HI R5, RZ, R18, R5 ;  /* 0x00000012ff057219 */ /* 0x000fe20000011605 */
[----:B------:R-:W-:-:S04]  /*8060*/  FMUL R18, R6, UR6 ;  /* 0x0000000606127c20 */ /* 0x000fc80008400000 */
[----:B------:R-:W0:Y:S01]  /*8070*/  LDC R28, c[0x0][0x600] ;  /* 0x00018000ff1c7b82 */ /* 0x000e220000000800 */
[----:B------:R4:W0:Y:S01]  /*8080*/  F2I.U32.TRUNC.NTZ R25, R18 ;  /* 0x0000001200197305 */ /* 0x000822000020f000 */
[-CC-:B--2---:R-:W-:Y:S02]  /*8090*/  SHF.R.U64 R6, R22, R20.reuse, R5.reuse ;  /* 0x0000001416067219 */ /* 0x184fe40000001205 */
[----:B------:R-:W-:-:S04]  /*80a0*/  SHF.R.U32.HI R5, RZ, R20, R5 ;  /* 0x00000014ff057219 */ /* 0x000fc80000011605 */
[----:B------:R-:W2:Y:S01]  /*80b0*/  LDC R33, c[0x0][0x648] ;  /* 0x00019200ff217b82 */ /* 0x000ea20000000800 */
[-CC-:B---3--:R-:W-:Y:S02]  /*80c0*/  SHF.R.U64 R26, R6, R32.reuse, R5.reuse ;  /* 0x00000020061a7219 */ /* 0x188fe40000001205 */
[-C--:B------:R-:W-:Y:S02]  /*80d0*/  SHF.L.U32 R19, R19, R32.reuse, RZ ;  /* 0x0000002013137219 */ /* 0x080fe400000006ff */
[-C--:B------:R-:W-:Y:S01]  /*80e0*/  SHF.R.U32.HI R5, RZ, R32.reuse, R5 ;  /* 0x00000020ff057219 */ /* 0x080fe20000011605 */
[----:B------:R-:W-:Y:S01]  /*80f0*/  IMAD.MOV.U32 R4, RZ, RZ, R26 ;  /* 0x000000ffff047224 */ /* 0x000fe200078e001a */
[----:B------:R-:W-:Y:S01]  /*8100*/  SHF.L.U32 R32, R21, R32, RZ ;  /* 0x0000002015207219 */ /* 0x000fe200000006ff */
[----:B------:R-:W3:Y:S01]  /*8110*/  LDC R36, c[0x0][0x638] ;  /* 0x00018e00ff247b82 */ /* 0x000ee20000000800 */
[----:B------:R-:W-:-:S07]  /*8120*/  LOP3.LUT R31, RZ, R19, RZ, 0x33, !PT ;  /* 0x00000013ff1f7212 */ /* 0x000fce00078e33ff */
[----:B------:R-:W0:Y:S01]  /*8130*/  LDC R37, c[0x0][0x610] ;  /* 0x00018400ff257b82 */ /* 0x000e220000000800 */
[----:B----4-:R-:W-:Y:S05]  /*8140*/  @!P0 BRA `(.L_x_173) ;  /* 0x0000000000288947 */ /* 0x010fea0003800000 */
[----:B------:R-:W4:Y:S02]  /*8150*/  LDC R21, c[0x0][0x64c] ;  /* 0x00019300ff157b82 */ /* 0x000f240000000800 */
[----:B----4-:R-:W-:-:S05]  /*8160*/  IADD3 R21, P0, R26, R21, RZ ;  /* 0x000000151a157210 */ /* 0x010fca0007f1e0ff */
        /* <DEDUP_REMOVED lines=8> */
.L_x_173:
[----:B--2---:R-:W-:Y:S01]  /*81f0*/  SHF.R.U64 R4, R4, R33, R5 ;  /* 0x0000002104047219 */ /* 0x004fe20000001205 */
[----:B0-----:R-:W-:Y:S01]  /*8200*/  VIADD R21, R28, 0xffffffff ;  /* 0xffffffff1c157836 */ /* 0x001fe20000000000 */
[----:B------:R-:W-:Y:S01]  /*8210*/  LOP3.LUT R19, R6, R31, RZ, 0xc0, !PT ;  /* 0x0000001f06137212 */ /* 0x000fe200078ec0ff */
[----:B------:R-:W-:Y:S02]  /*8220*/  IMAD.MOV R25, RZ, RZ, -R25 ;  /* 0x000000ffff197224 */ /* 0x000fe400078e0a19 */
[----:B------:R-:W-:Y:S02]  /*8230*/  IMAD.MOV R5, RZ, RZ, -R4 ;  /* 0x000000ffff057224 */ /* 0x000fe400078e0a04 */
[----:B------:R-:W-:Y:S01]  /*8240*/  IMAD R6, R32, R4, R19 ;  /* 0x0000000420067224 */ /* 0x000fe200078e0213 */
[----:B------:R-:W-:Y:S01]  /*8250*/  LOP3.LUT R19, R22, R21, RZ, 0xc0, !PT ;  /* 0x0000001516137212 */ /* 0x000fe200078ec0ff */
[----:B-1----:R-:W-:Y:S02]  /*8260*/  @P2 IMAD R29, R27, R25, R30 ;  /* 0x000000191b1d2224 */ /* 0x002fe400078e021e */
[----:B---3--:R-:W-:-:S02]  /*8270*/  IMAD R4, R5, R36, R26 ;  /* 0x0000002405047224 */ /* 0x008fc400078e021a */
[----:B------:R-:W-:Y:S02]  /*8280*/  IMAD R6, R6, R37, R29 ;  /* 0x0000002506067224 */ /* 0x000fe400078e021d */
[----:B------:R-:W-:Y:S02]  /*8290*/  IMAD R19, R4, R28, R19 ;  /* 0x0000001c04137224 */ /* 0x000fe400078e0213 */
[----:B------:R-:W-:Y:S02]  /*82a0*/  IMAD.MOV.U32 R18, RZ, RZ, 0x1 ;  /* 0x00000001ff127424 */ /* 0x000fe400078e00ff */
[----:B------:R-:W-:Y:S01]  /*82b0*/  IMAD.MOV.U32 R4, RZ, RZ, R24 ;  /* 0x000000ffff047224 */ /* 0x000fe200078e0018 */
[----:B------:R-:W-:Y:S02]  /*82c0*/  SEL R5, R19, R6, !P2 ;  /* 0x0000000613057207 */ /* 0x000fe40005000000 */
[----:B------:R-:W-:-:S07]  /*82d0*/  SEL R6, R6, R19, !P2 ;  /* 0x0000001306067207 */ /* 0x000fce0005000000 */
.L_x_171:
[----:B------:R-:W-:Y:S02]  /*82e0*/  LOP3.LUT P0, RZ, R18, 0xff, RZ, 0xc0, !PT ;  /* 0x000000ff12ff7812 */ /* 0x000fe4000780c0ff */
[----:B------:R-:W-:-:S11]  /*82f0*/  LOP3.LUT R150, R150, 0x1, RZ, 0x3c, !PT ;  /* 0x0000000196967812 */ /* 0x000fd600078e3cff */
[----:B------:R-:W-:Y:S05]  /*8300*/  @P0 BRA `(.L_x_174) ;  /* 0xffffff9400400947 */ /* 0x000fea000383ffff */
[----:B------:R-:W-:Y:S05]  /*8310*/  EXIT ;  /* 0x000000000000794d */ /* 0x000fea0003800000 */
.L_x_18:
[----:B------:R-:W-:-:S08]  /*8320*/  ISETP.NE.AND P0, PT, R18, RZ, PT ;  /* 0x000000ff1200720c */ /* 0x000fd00003f05270 */
[----:B--23-5:R-:W0:-:S00]  /*8330*/  USETMAXREG.DEALLOC.CTAPOOL 0x28 ;  /* 0x00000028000079c8 */ /* 0x02ce0000080e0500 */
[----:B------:R-:W-:Y:S05]  /*8340*/  @P0 EXIT ;  /* 0x000000000000094d */ /* 0x000fea0003800000 */
[----:B0-----:R-:W-:Y:S01]  /*8350*/  LOP3.LUT P0, RZ, R20, 0xff, RZ, 0xc0, !PT ;  /* 0x000000ff14ff7812 */ /* 0x001fe2000780c0ff */
[----:B------:R-:W-:Y:S02]  /*8360*/  IMAD.MOV.U32 R12, RZ, RZ, 0x1 ;  /* 0x00000001ff0c7424 */ /* 0x000fe400078e00ff */
[----:B------:R-:W-:-:S10]  /*8370*/  IMAD.MOV.U32 R13, RZ, RZ, RZ ;  /* 0x000000ffff0d7224 */ /* 0x000fd400078e00ff */
[----:B------:R-:W-:Y:S05]  /*8380*/  @!P0 BRA `(.L_x_175) ;  /* 0x0000000c00288947 */ /* 0x000fea0003800000 */
[----:B------:R-:W0:Y:S01]  /*8390*/  S2R R17, SR_CgaCtaId ;  /* 0x0000000000117919 */ /* 0x000e220000008800 */
[----:B------:R-:W-:Y:S01]  /*83a0*/  LOP3.LUT P0, RZ, R11, 0x1f, RZ, 0xc0, !PT ;  /* 0x0000001f0bff7812 */ /* 0x000fe2000780c0ff */
[----:B------:R-:W-:Y:S01]  /*83b0*/  ULDC UR5, c[0x0][0x658] ;  /* 0x0001960000057ab9 */ /* 0x000fe20000000800 */
[----:B------:R-:W-:Y:S01]  /*83c0*/  UMOV UR6, 0xffffffff ;  /* 0xffffffff00067882 */ /* 0x000fe20000000000 */
[----:B------:R-:W-:Y:S01]  /*83d0*/  BSSY B0, `(.L_x_175) ;  /* 0x00000c5000007945 */ /* 0x000fe20003800000 */
[----:B------:R-:W-:Y:S01]  /*83e0*/  USHF.L.U32 UR6, UR6, UR5, URZ ;  /* 0x0000000506067299 */ /* 0x000fe2000800063f */
[C---:B------:R-:W-:Y:S01]  /*83f0*/  ISETP.NE.AND P3, PT, R10.reuse, RZ, PT ;  /* 0x000000ff0a00720c */ /* 0x040fe20003f65270 */
[----:B------:R-:W-:Y:S01]  /*8400*/  IMAD.MOV.U32 R15, RZ, RZ, 0x1 ;  /* 0x00000001ff0f7424 */ /* 0x000fe200078e00ff */
[----:B------:R-:W-:Y:S01]  /*8410*/  ISETP.NE.OR P0, PT, R10, RZ, !P0 ;  /* 0x000000ff0a00720c */ /* 0x000fe20004705670 */
[----:B------:R-:W-:Y:S01]  /*8420*/  IMAD.MOV.U32 R12, RZ, RZ, 0x1 ;  /* 0x00000001ff0c7424 */ /* 0x000fe200078e00ff */
[----:B------:R-:W-:Y:S01]  /*8430*/  LOP3.LUT R14, R7, 0x2, RZ, 0xfc, !PT ;  /* 0x00000002070e7812 */ /* 0x000fe200078efcff */
[----:B------:R-:W-:Y:S01]  /*8440*/  IMAD.MOV.U32 R13, RZ, RZ, RZ ;  /* 0x000000ffff0d7224 */ /* 0x000fe200078e00ff */
[----:B------:R-:W-:Y:S01]  /*8450*/  ULDC UR4, c[0x0][0x600] ;  /* 0x0001800000047ab9 */ /* 0x000fe20000000800 */
[----:B------:R-:W-:Y:S01]  /*8460*/  UMOV UR7, 0x1 ;  /* 0x0000000100077882 */ /* 0x000fe20000000000 */
[----:B------:R-:W-:-:S02]  /*8470*/  UIADD3 UR22, UR13, 0x1, URZ ;  /* 0x000000010d167890 */ /* 0x000fc4000fffe03f */
[----:B------:R-:W-:Y:S02]  /*8480*/  UIADD3 UR16, UR4, -0x1, URZ ;  /* 0xffffffff04107890 */ /* 0x000fe4000fffe03f */
[----:B------:R-:W-:Y:S02]  /*8490*/  USHF.L.U32 UR18, UR7, UR5, URZ ;  /* 0x0000000507127299 */ /* 0x000fe4000800063f */
[----:B------:R-:W-:Y:S01]  /*84a0*/  ULOP3.LUT UR17, URZ, UR6, URZ, 0x33, !UPT ;  /* 0x000000063f117292 */ /* 0x000fe2000f8e333f */
[----:B------:R-:W-:Y:S01]  /*84b0*/  ULDC.64 UR20, c[0x0][0x198] ;  /* 0x0000660000147ab9 */ /* 0x000fe20000000a00 */
[C---:B0-----:R-:W-:Y:S02]  /*84c0*/  IMAD.SHL.U32 R16, R17.reuse, 0x10, RZ ;  /* 0x0000001011107824 */ /* 0x041fe400078e00ff */
[----:B------:R-:W-:-:S03]  /*84d0*/  IMAD.SHL.U32 R17, R17, 0x400, RZ ;  /* 0x0000040011117824 */ /* 0x000fc600078e00ff */
[----:B------:R-:W-:Y:S02]  /*84e0*/  LOP3.LUT R16, R16, 0x70, RZ, 0xc0, !PT ;  /* 0x0000007010107812 */ /* 0x000fe400078ec0ff */
[----:B------:R-:W-:-:S07]  /*84f0*/  LOP3.LUT R17, R17, 0x1c00, RZ, 0xc0, !PT ;  /* 0x00001c0011117812 */ /* 0x000fce00078ec0ff */
.L_x_187:
[----:B------:R-:W-:-:S03]  /*8500*/  UMOV UR4, 0xffffffff ;  /* 0xffffffff00047882 */ /* 0x000fc60000000000 */
[----:B------:R-:W-:Y:S05]  /*8510*/  BRA.DIV UR4, `(.L_x_176) ;  /* 0x0000001604dc7947 */ /* 0x000fea000b800000 */
[----:B------:R-:W-:-:S13]  /*8520*/  ELECT P1, URZ, PT ;  /* 0x00000000003f782f */ /* 0x000fda0003820000 */
.L_x_214:
[----:B------:R-:W0:Y:S01]  /*8530*/  LDC R10, c[0x0][0x28c] ;  /* 0x0000a300ff0a7b82 */ /* 0x000e220000000800 */
[----:B------:R-:W-:Y:S01]  /*8540*/  BSSY B1, `(.L_x_177) ;  /* 0x0000039000017945 */ /* 0x000fe20003800000 */
[----:B0-----:R-:W-:-:S13]  /*8550*/  ISETP.LT.OR P1, PT, R10, 0x1, !P1 ;  /* 0x000000010a00780c */ /* 0x001fda0004f21670 */
[----:B------:R-:W-:Y:S05]  /*8560*/  @P1 BRA `(.L_x_178) ;  /* 0x0000000000d81947 */ /* 0x000fea0003800000 */
[----:B------:R-:W-:Y:S02]  /*8570*/  IMAD.SHL.U32 R18, R6, 0x40, RZ ;  /* 0x0000004006127824 */ /* 0x000fe400078e00ff */
[----:B------:R-:W-:Y:S02]  /*8580*/  IMAD R19, R5, 0x80, R16 ;  /* 0x0000008005137824 */ /* 0x000fe400078e0210 */
[----:B------:R-:W-:Y:S02]  /*8590*/  IMAD.MOV.U32 R20, RZ, RZ, RZ ;  /* 0x000000ffff147224 */ /* 0x000fe400078e00ff */
[----:B------:R-:W-:Y:S02]  /*85a0*/  IMAD.U32 R22, RZ, RZ, UR22 ;  /* 0x00000016ff167e24 */ /* 0x000fe4000f8e00ff */
[----:B------:R-:W-:Y:S02]  /*85b0*/  IMAD.MOV.U32 R5, RZ, RZ, R12 ;  /* 0x000000ffff057224 */ /* 0x000fe400078e000c */
[----:B------:R-:W-:-:S07]  /*85c0*/  IMAD.MOV.U32 R6, RZ, RZ, R13 ;  /* 0x000000ffff067224 */ /* 0x000fce00078e000d */
.L_x_182:
[----:B------:R-:W0:Y:S01]  /*85d0*/  S2R R11, SR_CgaCtaId ;  /* 0x00000000000b7919 */ /* 0x000e220000008800 */
[----:B------:R-:W-:-:S04]  /*85e0*/  MOV R10, 0x400 ;  /* 0x00000400000a7802 */ /* 0x000fc80000000f00 */
[----:B0-----:R-:W-:Y:S02]  /*85f0*/  LEA R23, R11, R10, 0x18 ;  /* 0x0000000a0b177211 */ /* 0x001fe400078ec0ff */
[----:B------:R-:W-:Y:S01]  /*8600*/  SHF.L.U32 R10, R5, 0x1f, RZ ;  /* 0x0000001f050a7819 */ /* 0x000fe200000006ff */
[----:B------:R-:W0:Y:S02]  /*8610*/  @!P3 LDC R11, c[0x0][0x500] ;  /* 0x00014000ff0bbb82 */ /* 0x000e240000000800 */
[----:B------:R-:W-:-:S04]  /*8620*/  IMAD R21, R6, 0x8, R23 ;  /* 0x0000000806157824 */ /* 0x000fc800078e0217 */
[----:B------:R-:W1:Y:S02]  /*8630*/  SYNCS.PHASECHK.TRANS64.TRYWAIT P1, [R21+URZ+0x90], R10 ;  /* 0x0000900a150075a7 */ /* 0x000e64000802017f */
[----:B-1----:R-:W-:Y:S05]  /*8640*/  @!P1 BRA `(.L_x_179) ;  /* 0x0000001400b09947 */ /* 0x002fea0003800000 */
.L_x_215:
[----:B-1----:R-:W-:Y:S01]  /*8650*/  PRMT R10, R14, 0x9910, RZ ;  /* 0x000099100e0a7816 */ /* 0x002fe200000000ff */
[----:B0-----:R0:W-:Y:S03]  /*8660*/  @!P3 SYNCS.ARRIVE.TRANS64 RZ, [R21+URZ], R11 ;  /* 0x0000000b15ffb9a7 */ /* 0x0011e6000800003f */
[----:B------:R-:W-:-:S13]  /*8670*/  ISETP.NE.AND P1, PT, R10, 0x2, PT ;  /* 0x000000020a00780c */ /* 0x000fda0003f25270 */
[----:B0-----:R-:W-:Y:S05]  /*8680*/  @P1 BRA `(.L_x_180) ;  /* 0x0000000000041947 */ /* 0x001fea0003800000 */
[----:B------:R-:W-:Y:S01]  /*8690*/  BPT.TRAP 0x1 ;  /* 0x000000040000795c */ /* 0x000fe20000300000 */
.L_x_180:
[----:B------:R-:W-:Y:S05]  /*86a0*/  @P0 BRA `(.L_x_181) ;  /* 0x0000000000040947 */ /* 0x000fea0003800000 */
[----:B------:R-:W-:Y:S01]  /*86b0*/  BPT.TRAP 0x1 ;  /* 0x000000040000795c */ /* 0x000fe20000300000 */
.L_x_181:
[----:B------:R-:W-:Y:S01]  /*86c0*/  R2UR UR15, R23 ;  /* 0x00000000170f72ca */ /* 0x000fe200000e0000 */
[C---:B------:R-:W-:Y:S01]  /*86d0*/  IMAD R23, R6.reuse, 0x1000, R23 ;  /* 0x0000100006177824 */ /* 0x040fe200078e0217 */
[----:B------:R-:W-:Y:S01]  /*86e0*/  R2UR UR9, R21 ;  /* 0x00000000150972ca */ /* 0x000fe200000e0000 */
[----:B------:R-:W-:Y:S01]  /*86f0*/  IMAD R10, R6, 0x2000, R17 ;  /* 0x00002000060a7824 */ /* 0x000fe200078e0211 */
[----:B------:R-:W-:Y:S01]  /*8700*/  UIADD3 UR4, UP0, UR20, 0xf0, URZ ;  /* 0x000000f014047890 */ /* 0x000fe2000ff1e03f */
[----:B------:R-:W-:Y:S01]  /*8710*/  VIADD R22, R22, 0xffffffff ;  /* 0xffffffff16167836 */ /* 0x000fe20000000000 */
[----:B------:R-:W-:Y:S01]  /*8720*/  R2UR UR5, R23 ;  /* 0x00000000170572ca */ /* 0x000fe200000e0000 */
[----:B------:R-:W-:Y:S01]  /*8730*/  UIADD3 UR24, UP1, UR20, 0x1f0, URZ ;  /* 0x000001f014187890 */ /* 0x000fe2000ff3e03f */
[----:B------:R-:W-:Y:S01]  /*8740*/  R2UR UR8, R10 ;  /* 0x000000000a0872ca */ /* 0x000fe200000e0000 */
[----:B------:R-:W-:Y:S01]  /*8750*/  VIADD R6, R6, 0x1 ;  /* 0x0000000106067836 */ /* 0x000fe20000000000 */
[----:B------:R-:W-:Y:S01]  /*8760*/  R2UR UR11, R18 ;  /* 0x00000000120b72ca */ /* 0x000fe200000e0000 */
[----:B------:R-:W-:Y:S01]  /*8770*/  UIADD3.X UR25, URZ, UR21, URZ, UP1, !UPT ;  /* 0x000000153f197290 */ /* 0x000fe20008ffe43f */
[----:B------:R-:W-:Y:S01]  /*8780*/  R2UR UR10, R20 ;  /* 0x00000000140a72ca */ /* 0x000fe200000e0000 */
[----:B------:R-:W-:Y:S01]  /*8790*/  UMOV UR6, 0x0 ;  /* 0x0000000000067882 */ /* 0x000fe20000000000 */
[----:B------:R-:W-:Y:S01]  /*87a0*/  R2UR UR12, R4 ;  /* 0x00000000040c72ca */ /* 0x000fe200000e0000 */
[----:B------:R-:W-:Y:S01]  /*87b0*/  UMOV UR7, 0x10000000 ;  /* 0x1000000000077882 */ /* 0x000fe20000000000 */
[----:B------:R-:W-:Y:S01]  /*87c0*/  R2UR UR19, R19 ;  /* 0x00000000131372ca */ /* 0x000fe200000e0000 */
[----:B------:R-:W-:Y:S01]  /*87d0*/  UMOV UR23, 0xff0000 ;  /* 0x00ff000000177882 */ /* 0x000fe20000000000 */
[----:B------:R-:W-:Y:S01]  /*87e0*/  ISETP.GT.AND P4, PT, R22, 0x1, PT ;  /* 0x000000011600780c */ /* 0x000fe20003f84270 */
[----:B------:R-:W-:Y:S01]  /*87f0*/  UIADD3 UR14, UR5, 0x200, URZ ;  /* 0x00000200050e7890 */ /* 0x000fe2000fffe03f */
[----:B------:R-:W-:Y:S01]  /*8800*/  ISETP.NE.AND P1, PT, R6, 0x12, PT ;  /* 0x000000120600780c */ /* 0x000fe20003f25270 */
[----:B------:R-:W-:Y:S01]  /*8810*/  UIADD3.X UR5, URZ, UR21, URZ, UP0, !UPT ;  /* 0x000000153f057290 */ /* 0x000fe200087fe43f */
[----:B------:R-:W-:Y:S01]  /*8820*/  VIADD R20, R20, 0x40 ;  /* 0x0000004014147836 */ /* 0x000fe20000000000 */
[----:B------:R-:W-:Y:S01]  /*8830*/  UIADD3 UR15, UR15, 0x12200, UR8 ;  /* 0x000122000f0f7890 */ /* 0x000fe2000fffe008 */
[----:B------:R-:W-:-:S02]  /*8840*/  SEL R10, RZ, 0x1, P1 ;  /* 0x00000001ff0a7807 */ /* 0x000fc40000800000 */
[----:B------:R-:W-:Y:S01]  /*8850*/  UMOV UR8, UR14 ;  /* 0x0000000e00087c82 */ /* 0x000fe20008000000 */
[----:B------:R-:W-:Y:S02]  /*8860*/  SEL R6, R6, RZ, P1 ;  /* 0x000000ff06067207 */ /* 0x000fe40000800000 */
[----:B------:R-:W-:Y:S01]  /*8870*/  LOP3.LUT R5, R5, R10, RZ, 0x3c, !PT ;  /* 0x0000000a05057212 */ /* 0x000fe200078e3cff */
[----:B------:R0:W-:Y:S02]  /*8880*/  UTMALDG.3D [UR8], [UR4], desc[UR6] ;  /* 0x00000608040075b4 */ /* 0x0001e40008011000 */
[----:B0-----:R-:W-:Y:S01]  /*8890*/  UMOV UR11, UR19 ;  /* 0x00000013000b7c82 */ /* 0x001fe20008000000 */
[----:B------:R-:W-:Y:S02]  /*88a0*/  UMOV UR8, UR15 ;  /* 0x0000000f00087c82 */ /* 0x000fe40008000000 */
[----:B------:R0:W-:Y:S02]  /*88b0*/  UTMALDG.3D.MULTICAST [UR8], [UR24], UR23, desc[UR6] ;  /* 0x00000608180073b4 */ /* 0x0001e40008011817 */
[----:B0-----:R-:W-:Y:S05]  /*88c0*/  @P4 BRA `(.L_x_182) ;  /* 0xfffffffc00404947 */ /* 0x001fea000383ffff */
.L_x_178:
[----:B------:R-:W-:Y:S05]  /*88d0*/  BSYNC B1 ;  /* 0x0000000000017941 */ /* 0x000fea0003800000 */
.L_x_177:
[----:B------:R-:W-:Y:S01]  /*88e0*/  LOP3.LUT P5, RZ, R15, 0xff, RZ, 0xc0, !PT ;  /* 0x000000ff0fff7812 */ /* 0x000fe200078ac0ff */
[----:B------:R-:W-:Y:S01]  /*88f0*/  VIADD R6, R13, UR13 ;  /* 0x0000000d0d067c36 */ /* 0x000fe20008000000 */
[----:B------:R-:W-:Y:S01]  /*8900*/  ULDC.64 UR4, c[0x0][0x650] ;  /* 0x0001940000047ab9 */ /* 0x000fe20000000a00 */
[----:B------:R-:W-:Y:S01]  /*8910*/  IMAD.U32 R11, RZ, RZ, UR13 ;  /* 0x0000000dff0b7e24 */ /* 0x000fe2000f8e00ff */
[----:B------:R-:W-:Y:S01]  /*8920*/  UISETP.GE.U32.AND UP0, UPT, UR13, 0x12, UPT ;  /* 0x000000120d00788c */ /* 0x000fe2000bf06070 */
[----:B------:R-:W-:Y:S01]  /*8930*/  BSSY B1, `(.L_x_183) ;  /* 0x000006c000017945 */ /* 0x000fe20003800000 */
[----:B------:R-:W-:Y:S02]  /*8940*/  ISETP.GT.U32.AND P1, PT, R6, 0x11, PT ;  /* 0x000000110600780c */ /* 0x000fe40003f24070 */
[----:B------:R-:W-:Y:S02]  /*8950*/  PRMT R15, RZ, 0x7610, R15 ;  /* 0x00007610ff0f7816 */ /* 0x000fe4000000000f */
[----:B------:R-:W-:-:S02]  /*8960*/  ISETP.LT.U32.AND P1, PT, R11, 0x12, P1 ;  /* 0x000000120b00780c */ /* 0x000fc40000f21070 */
[----:B------:R-:W-:Y:S01]  /*8970*/  PLOP3.LUT P4, PT, PT, PT, UP0, 0x80, 0x0 ;  /* 0x000000000000781c */ /* 0x000fe20003f8f008 */
[----:B------:R-:W0:Y:S01]  /*8980*/  @P5 S2R R5, SR_CgaCtaId ;  /* 0x0000000000055919 */ /* 0x000e220000008800 */
[----:B------:R-:W-:-:S04]  /*8990*/  @P5 MOV R4, 0x400 ;  /* 0x0000040000045802 */ /* 0x000fc80000000f00 */
[----:B0-----:R-:W-:Y:S01]  /*89a0*/  @P5 LEA R10, R5, R4, 0x18 ;  /* 0x00000004050a5211 */ /* 0x001fe200078ec0ff */
[----:B------:R-:W-:-:S03]  /*89b0*/  IMAD.WIDE.U32 R4, R6, 0x38e38e39, RZ ;  /* 0x38e38e3906047825 */ /* 0x000fc600078e00ff */
[----:B------:R0:W-:Y:S01]  /*89c0*/  @P5 SYNCS.ARRIVE.TRANS64.A1T0 RZ, [R10+URZ+0x158], RZ ;  /* 0x000158ff0aff59a7 */ /* 0x0001e2000810003f */
[----:B------:R-:W-:Y:S01]  /*89d0*/  IADD3 R2, P5, R2, R8, RZ ;  /* 0x0000000802027210 */ /* 0x000fe20007fbe0ff */
[----:B------:R-:W-:Y:S01]  /*89e0*/  IMAD.MOV.U32 R4, RZ, RZ, -0x1 ;  /* 0xffffffffff047424 */ /* 0x000fe200078e00ff */
[----:B------:R-:W-:Y:S02]  /*89f0*/  SHF.R.U32.HI R11, RZ, 0x2, R5 ;  /* 0x00000002ff0b7819 */ /* 0x000fe40000011605 */
[----:B------:R-:W-:Y:S01]  /*8a00*/  SEL R5, RZ, 0x1, !P1 ;  /* 0x00000001ff057807 */ /* 0x000fe20004800000 */
[----:B------:R-:W-:Y:S01]  /*8a10*/  IMAD.X R3, R3, 0x1, R0, P5 ;  /* 0x0000000103037824 */ /* 0x000fe200028e0600 */
[----:B------:R-:W-:Y:S01]  /*8a20*/  ISETP.GE.U32.AND P1, PT, R2, UR4, PT ;  /* 0x0000000402007c0c */ /* 0x000fe2000bf26070 */
[----:B------:R-:W-:Y:S01]  /*8a30*/  IMAD R13, R11, -0x12, R6 ;  /* 0xffffffee0b0d7824 */ /* 0x000fe200078e0206 */
[----:B------:R-:W-:Y:S01]  /*8a40*/  LOP3.LUT R12, R12, R5, RZ, 0x3c, !PT ;  /* 0x000000050c0c7212 */ /* 0x000fe200078e3cff */
[----:B------:R-:W-:Y:S01]  /*8a50*/  IMAD.MOV.U32 R6, RZ, RZ, -0x1 ;  /* 0xffffffffff067424 */ /* 0x000fe200078e00ff */
[----:B------:R-:W-:Y:S01]  /*8a60*/  ISETP.GE.U32.AND.EX P1, PT, R3, UR5, PT, P1 ;  /* 0x0000000503007c0c */ /* 0x000fe2000bf26110 */
[----:B------:R-:W-:Y:S01]  /*8a70*/  IMAD.MOV.U32 R5, RZ, RZ, -0x1 ;  /* 0xffffffffff057424 */ /* 0x000fe200078e00ff */
[----:B------:R-:W-:-:S02]  /*8a80*/  @P4 LOP3.LUT R12, R12, 0x1, R11, 0x78, !PT ;  /* 0x000000010c0c4812 */ /* 0x000fc400078e780b */
[----:B0-----:R-:W-:-:S09]  /*8a90*/  PRMT R10, RZ, 0x7610, R10 ;  /* 0x00007610ff0a7816 */ /* 0x001fd2000000000a */
[----:B------:R-:W-:Y:S05]  /*8aa0*/  @P1 BRA `(.L_x_184) ;  /* 0x0000000400501947 */ /* 0x000fea0003800000 */
[----:B------:R-:W0:Y:S01]  /*8ab0*/  S2R R6, SR_CTAID.X ;  /* 0x0000000000067919 */ /* 0x000e220000002500 */
[----:B------:R-:W-:Y:S01]  /*8ac0*/  ULDC.64 UR4, c[0x0][0x628] ;  /* 0x00018a0000047ab9 */ /* 0x000fe20000000a00 */
[----:B------:R-:W-:Y:S01]  /*8ad0*/  ULDC UR7, c[0x0][0x630] ;  /* 0x00018c0000077ab9 */ /* 0x000fe20000000800 */
[----:B------:R-:W-:Y:S01]  /*8ae0*/  ISETP.NE.U32.AND P1, PT, RZ, UR4, PT ;  /* 0x00000004ff007c0c */ /* 0x000fe2000bf25070 */
[----:B------:R-:W1:Y:S01]  /*8af0*/  S2R R19, SR_CTAID.Y ;  /* 0x0000000000137919 */ /* 0x000e620000002600 */
[----:B------:R-:W-:Y:S01]  /*8b00*/  ULDC UR8, c[0x0][0x150] ;  /* 0x0000540000087ab9 */ /* 0x000fe20000000800 */
[----:B------:R-:W-:Y:S01]  /*8b10*/  IMAD.MOV.U32 R4, RZ, RZ, R2 ;  /* 0x000000ffff047224 */ /* 0x000fe200078e0002 */
[----:B------:R-:W-:Y:S01]  /*8b20*/  ISETP.NE.AND.EX P1, PT, RZ, UR5, PT, P1 ;  /* 0x00000005ff007c0c */ /* 0x000fe2000bf25310 */
[----:B------:R-:W-:Y:S01]  /*8b30*/  IMAD.MOV.U32 R5, RZ, RZ, R3 ;  /* 0x000000ffff057224 */ /* 0x000fe200078e0003 */
[----:B0-----:R-:W-:-:S11]  /*8b40*/  I2FP.F32.U32 R20, R6 ;  /* 0x0000000600147245 */ /* 0x001fd60000201000 */
[----:B------:R-:W-:Y:S05]  /*8b50*/  @!P1 BRA `(.L_x_185) ;  /* 0x0000000000289947 */ /* 0x000fea0003800000 */
[----:B------:R-:W-:Y:S02]  /*8b60*/  ULDC UR6, c[0x0][0x634] ;  /* 0x00018d0000067ab9 */ /* 0x000fe40000000800 */
[----:B------:R-:W-:-:S05]  /*8b70*/  IADD3 R5, P1, R2, UR6, RZ ;  /* 0x0000000602057c10 */ /* 0x000fca000ff3e0ff */
[----:B------:R-:W-:-:S04]  /*8b80*/  IMAD.X R21, RZ, RZ, R3, P1 ;  /* 0x000000ffff157224 */ /* 0x000fc800008e0603 */
[----:B------:R-:W-:-:S04]  /*8b90*/  IMAD.WIDE.U32 R10, R21, UR4, RZ ;  /* 0x00000004150a7c25 */ /* 0x000fc8000f8e00ff */
[----:B------:R-:W-:-:S04]  /*8ba0*/  IMAD.WIDE.U32 R10, P1, R5, UR5, R10 ;  /* 0x00000005050a7c25 */ /* 0x000fc8000f82000a */
[----:B------:R-:W-:-:S04]  /*8bb0*/  IMAD.WIDE.U32 R4, R5, UR4, RZ ;  /* 0x0000000405047c25 */ /* 0x000fc8000f8e00ff */
[----:B------:R-:W-:Y:S01]  /*8bc0*/  IMAD.MOV.U32 R4, RZ, RZ, R11 ;  /* 0x000000ffff047224 */ /* 0x000fe200078e000b */
[----:B------:R-:W-:Y:S01]  /*8bd0*/  IADD3 RZ, P4, R5, R10, RZ ;  /* 0x0000000a05ff7210 */ /* 0x000fe20007f9e0ff */
[----:B------:R-:W-:-:S04]  /*8be0*/  IMAD.X R5, RZ, RZ, RZ, P1 ;  /* 0x000000ffff057224 */ /* 0x000fc800008e06ff */
[----:B------:R-:W-:-:S08]  /*8bf0*/  IMAD.WIDE.U32.X R4, R21, UR5, R4, P4 ;  /* 0x0000000515047c25 */ /* 0x000fd0000a0e0404 */
.L_x_185:
[--C-:B------:R-:W-:Y:S01]  /*8c00*/  SHF.R.U64 R18, R4, UR7, R5.reuse ;  /* 0x0000000704127c19 */ /* 0x100fe20008001205 */
[----:B------:R-:W-:Y:S01]  /*8c10*/  FMUL R20, R20, UR8 ;  /* 0x0000000814147c20 */ /* 0x000fe20008400000 */
[----:B------:R-:W0:Y:S01]  /*8c20*/  LDC R21, c[0x0][0x144] ;  /* 0x00005100ff157b82 */ /* 0x000e220000000800 */
[----:B-1----:R-:W-:Y:S01]  /*8c30*/  I2FP.F32.U32 R10, R19 ;  /* 0x00000013000a7245 */ /* 0x002fe20000201000 */
[----:B------:R-:W-:Y:S01]  /*8c40*/  ULDC UR6, c[0x0][0x154] ;  /* 0x0000550000067ab9 */ /* 0x000fe20000000800 */
[----:B------:R-:W-:Y:S01]  /*8c50*/  SHF.R.U32.HI R4, RZ, UR7, R5 ;  /* 0x00000007ff047c19 */ /* 0x000fe20008011605 */
[----:B------:R-:W-:Y:S01]  /*8c60*/  ULDC.64 UR4, c[0x0][0x620] ;  /* 0x0001880000047ab9 */ /* 0x000fe20000000a00 */
[----:B------:R-:W-:Y:S01]  /*8c70*/  IADD3 R5, P1, RZ, -R18, RZ ;  /* 0x80000012ff057210 */ /* 0x000fe20007f3e0ff */
[----:B------:R-:W1:Y:S01]  /*8c80*/  F2I.U32.TRUNC.NTZ R20, R20 ;  /* 0x0000001400147305 */ /* 0x000e62000020f000 */
[----:B------:R-:W-:Y:S01]  /*8c90*/  FMUL R10, R10, UR6 ;  /* 0x000000060a0a7c20 */ /* 0x000fe20008400000 */
[----:B------:R-:W2:Y:S01]  /*8ca0*/  LDC R22, c[0x0][0x148] ;  /* 0x00005200ff167b82 */ /* 0x000ea20000000800 */
[----:B------:R-:W-:Y:S01]  /*8cb0*/  ULDC.64 UR6, c[0x0][0x640] ;  /* 0x0001900000067ab9 */ /* 0x000fe20000000a00 */
[----:B------:R-:W-:Y:S01]  /*8cc0*/  IMAD.X R4, RZ, RZ, ~R4, P1 ;  /* 0x000000ffff047224 */ /* 0x000fe200008e0e04 */
[----:B------:R-:W-:-:S03]  /*8cd0*/  ISETP.NE.U32.AND P1, PT, RZ, UR6, PT ;  /* 0x00000006ff007c0c */ /* 0x000fc6000bf25070 */
[----:B------:R-:W-:Y:S01]  /*8ce0*/  IMAD R4, R4, UR4, RZ ;  /* 0x0000000404047c24 */ /* 0x000fe2000f8e02ff */
[----:B------:R-:W3:Y:S01]  /*8cf0*/  F2I.U32.TRUNC.NTZ R10, R10 ;  /* 0x0000000a000a7305 */ /* 0x000ee2000020f000 */
[----:B------:R-:W-:Y:S02]  /*8d00*/  ISETP.NE.AND.EX P1, PT, RZ, UR7, PT, P1 ;  /* 0x00000007ff007c0c */ /* 0x000fe4000bf25310 */
[C---:B------:R-:W-:Y:S02]  /*8d10*/  IMAD R11, R5.reuse, UR5, R4 ;  /* 0x00000005050b7c24 */ /* 0x040fe4000f8e0204 */
[----:B------:R-:W-:Y:S01]  /*8d20*/  IMAD.WIDE.U32 R4, R5, UR4, R2 ;  /* 0x0000000405047c25 */ /* 0x000fe2000f8e0002 */
[----:B------:R-:W-:-:S03]  /*8d30*/  ULDC UR4, c[0x0][0x618] ;  /* 0x0001860000047ab9 */ /* 0x000fc60000000800 */
[----:B-1----:R-:W-:Y:S02]  /*8d40*/  IMAD.MOV R20, RZ, RZ, -R20 ;  /* 0x000000ffff147224 */ /* 0x002fe400078e0a14 */
[----:B------:R-:W-:Y:S02]  /*8d50*/  IMAD.IADD R5, R5, 0x1, R11 ;  /* 0x0000000105057824 */ /* 0x000fe400078e020b */
[----:B0-----:R-:W-:-:S03]  /*8d60*/  IMAD R6, R21, R20, R6 ;  /* 0x0000001415067224 */ /* 0x001fc600078e0206 */
[--C-:B------:R-:W-:Y:S01]  /*8d70*/  SHF.R.U64 R20, R4, UR4, R5.reuse ;  /* 0x0000000404147c19 */ /* 0x100fe20008001205 */
[----:B---3--:R-:W-:Y:S01]  /*8d80*/  IMAD.MOV R4, RZ, RZ, -R10 ;  /* 0x000000ffff047224 */ /* 0x008fe200078e0a0a */
[----:B------:R-:W-:Y:S01]  /*8d90*/  SHF.R.U32.HI R5, RZ, UR4, R5 ;  /* 0x00000004ff057c19 */ /* 0x000fe20008011605 */
[----:B------:R-:W-:Y:S02]  /*8da0*/  ULDC UR4, c[0x0][0x608] ;  /* 0x0001820000047ab9 */ /* 0x000fe40000000800 */
[----:B--2---:R-:W-:Y:S01]  /*8db0*/  @P2 IMAD R6, R22, R4, R19 ;  /* 0x0000000416062224 */ /* 0x004fe200078e0213 */
[--C-:B------:R-:W-:Y:S02]  /*8dc0*/  SHF.R.U64 R22, R20, UR4, R5.reuse ;  /* 0x0000000414167c19 */ /* 0x100fe40008001205 */
[----:B------:R-:W-:Y:S01]  /*8dd0*/  SHF.R.U32.HI R5, RZ, UR4, R5 ;  /* 0x00000004ff057c19 */ /* 0x000fe20008011605 */
[----:B------:R-:W-:-:S03]  /*8de0*/  ULDC UR4, c[0x0][0x658] ;  /* 0x0001960000047ab9 */ /* 0x000fc60000000800 */
[--C-:B------:R-:W-:Y:S02]  /*8df0*/  SHF.R.U64 R19, R22, UR4, R5.reuse ;  /* 0x0000000416137c19 */ /* 0x100fe40008001205 */
[----:B------:R-:W-:-:S03]  /*8e00*/  SHF.R.U32.HI R21, RZ, UR4, R5 ;  /* 0x00000004ff157c19 */ /* 0x000fc60008011605 */
[----:B------:R-:W-:Y:S02]  /*8e10*/  IMAD.MOV.U32 R10, RZ, RZ, R19 ;  /* 0x000000ffff0a7224 */ /* 0x000fe400078e0013 */
[----:B------:R-:W-:Y:S01]  /*8e20*/  IMAD.MOV.U32 R5, RZ, RZ, R21 ;  /* 0x000000ffff057224 */ /* 0x000fe200078e0015 */
[----:B------:R-:W-:Y:S06]  /*8e30*/  @!P1 BRA `(.L_x_186) ;  /* 0x00000000002c9947 */ /* 0x000fec0003800000 */
        /* <DEDUP_REMOVED lines=9> */
[----:B------:R-:W-:-:S04]  /*8ed0*/  IMAD.WIDE.U32.X R4, R21, UR7, R4, P4 ;  /* 0x0000000715047c25 */ /* 0x000fc8000a0e0404 */
[----:B------:R-:W-:-:S07]  /*8ee0*/  IMAD.MOV.U32 R10, RZ, RZ, R4 ;  /* 0x000000ffff0a7224 */ /* 0x000fce00078e0004 */
.L_x_186:
[----:B------:R-:W-:Y:S01]  /*8ef0*/  ULDC UR4, c[0x0][0x648] ;  /* 0x0001920000047ab9 */ /* 0x000fe20000000800 */
[----:B------:R-:W-:Y:S01]  /*8f00*/  LOP3.LUT R4, R22, UR17, RZ, 0xc0, !PT ;  /* 0x0000001116047c12 */ /* 0x000fe2000f8ec0ff */
[----:B------:R-:W-:Y:S01]  /*8f10*/  ULDC UR5, c[0x0][0x610] ;  /* 0x0001840000057ab9 */ /* 0x000fe20000000800 */
[----:B------:R-:W-:Y:S01]  /*8f20*/  SHF.R.U64 R5, R10, UR4, R5 ;  /* 0x000000040a057c19 */ /* 0x000fe20008001205 */
[----:B------:R-:W-:Y:S01]  /*8f30*/  ULDC UR4, c[0x0][0x638] ;  /* 0x00018e0000047ab9 */ /* 0x000fe20000000800 */
[----:B------:R-:W-:-:S03]  /*8f40*/  LOP3.LUT R20, R20, UR16, RZ, 0xc0, !PT ;  /* 0x0000001014147c12 */ /* 0x000fc6000f8ec0ff */
[----:B------:R-:W-:Y:S02]  /*8f50*/  IMAD.MOV R10, RZ, RZ, -R5 ;  /* 0x000000ffff0a7224 */ /* 0x000fe400078e0a05 */
[----:B------:R-:W-:Y:S02]  /*8f60*/  IMAD R5, R5, UR18, R4 ;  /* 0x0000001205057c24 */ /* 0x000fe4000f8e0204 */
[----:B------:R-:W-:Y:S01]  /*8f70*/  IMAD R19, R10, UR4, R19 ;  /* 0x000000040a137c24 */ /* 0x000fe2000f8e0213 */
[----:B------:R-:W-:Y:S01]  /*8f80*/  ULDC UR4, c[0x0][0x600] ;  /* 0x0001800000047ab9 */ /* 0x000fe20000000800 */
[----:B------:R-:W-:Y:S02]  /*8f90*/  IMAD R6, R5, UR5, R6 ;  /* 0x0000000505067c24 */ /* 0x000fe4000f8e0206 */
[----:B------:R-:W-:Y:S02]  /*8fa0*/  IMAD R19, R19, UR4, R20 ;  /* 0x0000000413137c24 */ /* 0x000fe4000f8e0214 */
[----:B------:R-:W-:-:S02]  /*8fb0*/  IMAD.MOV.U32 R10, RZ, RZ, 0x1 ;  /* 0x00000001ff0a7424 */ /* 0x000fc400078e00ff */
[----:B------:R-:W-:Y:S01]  /*8fc0*/  IMAD.MOV.U32 R4, RZ, RZ, R18 ;  /* 0x000000ffff047224 */ /* 0x000fe200078e0012 */
[----:B------:R-:W-:Y:S02]  /*8fd0*/  SEL R5, R19, R6, !P2 ;  /* 0x0000000613057207 */ /* 0x000fe40005000000 */
[----:B------:R-:W-:-:S07]  /*8fe0*/  SEL R6, R6, R19, !P2 ;  /* 0x0000001306067207 */ /* 0x000fce0005000000 */
.L_x_184:
[----:B------:R-:W-:Y:S05]  /*8ff0*/  BSYNC B1 ;  /* 0x0000000000017941 */ /* 0x000fea0003800000 */
.L_x_183:
[----:B------:R-:W-:-:S13]  /*9000*/  LOP3.LUT P1, RZ, R10, 0xff, RZ, 0xc0, !PT ;  /* 0x000000ff0aff7812 */ /* 0x000fda000782c0ff */
[----:B------:R-:W-:Y:S05]  /*9010*/  @P1 BRA `(.L_x_187) ;  /* 0xfffffff400381947 */ /* 0x000fea000383ffff */
[----:B------:R-:W-:Y:S05]  /*9020*/  BSYNC B0 ;  /* 0x0000000000007941 */ /* 0x000fea0003800000 */
.L_x_175:
[----:B------:R-:W-:-:S03]  /*9030*/  UMOV UR4, 0xffffffff ;  /* 0xffffffff00047882 */ /* 0x000fc60000000000 */
[----:B------:R-:W-:Y:S05]  /*9040*/  BRA.DIV UR4, `(.L_x_188) ;  /* 0x0000000e04447947 */ /* 0x000fea000b800000 */
[----:B------:R-:W-:-:S13]  /*9050*/  ELECT P0, URZ, PT ;  /* 0x00000000003f782f */ /* 0x000fda0003800000 */
.L_x_218:
[----:B------:R-:W-:Y:S04]  /*9060*/  BSSY B0, `(.L_x_189) ;  /* 0x00000a9000007945 */ /* 0x000fe80003800000 */
[----:B------:R-:W-:Y:S05]  /*9070*/  @!P0 BRA `(.L_x_190) ;  /* 0x00000008009c8947 */ /* 0x000fea0003800000 */
[----:B------:R-:W-:-:S04]  /*9080*/  LOP3.LUT R7, R7, 0x2, RZ, 0xfc, !PT ;  /* 0x0000000207077812 */ /* 0x000fc800078efcff */
[----:B------:R-:W-:-:S13]  /*9090*/  ISETP.NE.AND P0, PT, R7, 0x3, PT ;  /* 0x000000030700780c */ /* 0x000fda0003f05270 */
[----:B------:R-:W-:Y:S05]  /*90a0*/  @!P0 BRA `(.L_x_191) ;  /* 0x0000000000048947 */ /* 0x000fea0003800000 */
[----:B------:R-:W-:Y:S01]  /*90b0*/  BPT.TRAP 0x1 ;  /* 0x000000040000795c */ /* 0x000fe20000300000 */
.L_x_191:
[----:B------:R-:W0:Y:S01]  /*90c0*/  S2R R3, SR_CgaCtaId ;  /* 0x0000000000037919 */ /* 0x000e220000008800 */
[----:B------:R-:W-:Y:S02]  /*90d0*/  MOV R0, 0x400 ;  /* 0x0000040000007802 */ /* 0x000fe40000000f00 */
[----:B------:R-:W-:Y:S02]  /*90e0*/  SHF.L.U32 R2, R12, 0x1f, RZ ;  /* 0x0000001f0c027819 */ /* 0x000fe400000006ff */
[----:B0-----:R-:W-:-:S05]  /*90f0*/  LEA R0, R3, R0, 0x18 ;  /* 0x0000000003007211 */ /* 0x001fca00078ec0ff */
[----:B------:R-:W-:-:S04]  /*9100*/  VIADD R0, R0, 0x90 ;  /* 0x0000009000007836 */ /* 0x000fc80000000000 */
[C---:B------:R-:W-:Y:S02]  /*9110*/  IMAD R5, R13.reuse, 0x8, R0 ;  /* 0x000000080d057824 */ /* 0x040fe400078e0200 */
[----:B------:R-:W-:Y:S02]  /*9120*/  VIADD R13, R13, 0x1 ;  /* 0x000000010d0d7836 */ /* 0x000fe40000000000 */
[----:B------:R-:W0:Y:S03]  /*9130*/  SYNCS.PHASECHK.TRANS64.TRYWAIT P0, [R5+URZ], R2 ;  /* 0x00000002050075a7 */ /* 0x000e26000800017f */
[----:B------:R-:W-:-:S04]  /*9140*/  ISETP.NE.AND P1, PT, R13, 0x12, PT ;  /* 0x000000120d00780c */ /* 0x000fc80003f25270 */
[----:B------:R-:W-:Y:S02]  /*9150*/  SEL R3, RZ, 0x1, P1 ;  /* 0x00000001ff037807 */ /* 0x000fe40000800000 */
[----:B------:R-:W-:Y:S02]  /*9160*/  SEL R13, R13, RZ, P1 ;  /* 0x000000ff0d0d7207 */ /* 0x000fe40000800000 */
[----:B------:R-:W-:-:S03]  /*9170*/  LOP3.LUT R12, R12, R3, RZ, 0x3c, !PT ;  /* 0x000000030c0c7212 */ /* 0x000fc600078e3cff */
[----:B------:R-:W-:Y:S01]  /*9180*/  IMAD R7, R13, 0x8, R0 ;  /* 0x000000080d077824 */ /* 0x000fe200078e0200 */
[----:B------:R-:W-:Y:S01]  /*9190*/  SHF.L.U32 R4, R12, 0x1f, RZ ;  /* 0x0000001f0c047819 */ /* 0x000fe200000006ff */
[----:B0-----:R-:W-:Y:S06]  /*91a0*/  @!P0 BRA `(.L_x_192) ;  /* 0x0000000c00108947 */ /* 0x001fec0003800000 */
.L_x_219:
[----:B------:R-:W1:Y:S01]  /*91b0*/  SYNCS.PHASECHK.TRANS64.TRYWAIT P0, [R7+URZ], R4 ;  /* 0x00000004070075a7 */ /* 0x000e62000800017f */
[----:B0-----:R-:W-:-:S05]  /*91c0*/  VIADD R2, R13, 0x1 ;  /* 0x000000010d027836 */ /* 0x001fca0000000000 */
[----:B------:R-:W-:-:S04]  /*91d0*/  ISETP.NE.AND P1, PT, R2, 0x12, PT ;  /* 0x000000120200780c */ /* 0x000fc80003f25270 */
[----:B------:R-:W-:Y:S02]  /*91e0*/  SEL R3, RZ, 0x1, P1 ;  /* 0x00000001ff037807 */ /* 0x000fe40000800000 */
[----:B------:R-:W-:Y:S02]  /*91f0*/  SEL R9, R2, RZ, P1 ;  /* 0x000000ff02097207 */ /* 0x000fe40000800000 */
[----:B------:R-:W-:-:S03]  /*9200*/  LOP3.LUT R12, R12, R3, RZ, 0x3c, !PT ;  /* 0x000000030c0c7212 */ /* 0x000fc600078e3cff */
[----:B------:R-:W-:Y:S01]  /*9210*/  IMAD R6, R9, 0x8, R0 ;  /* 0x0000000809067824 */ /* 0x000fe200078e0200 */
[----:B------:R-:W-:Y:S01]  /*9220*/  SHF.L.U32 R5, R12, 0x1f, RZ ;  /* 0x0000001f0c057819 */ /* 0x000fe200000006ff */
[----:B-1----:R-:W-:Y:S06]  /*9230*/  @!P0 BRA `(.L_x_193) ;  /* 0x0000000c00008947 */ /* 0x002fec0003800000 */
.L_x_220:
[----:B------:R-:W1:Y:S01]  /*9240*/  SYNCS.PHASECHK.TRANS64.TRYWAIT P0, [R6+URZ], R5 ;  /* 0x00000005060075a7 */ /* 0x000e62000800017f */
[----:B------:R-:W-:-:S05]  /*9250*/  VIADD R2, R9, 0x1 ;  /* 0x0000000109027836 */ /* 0x000fca0000000000 */
[----:B------:R-:W-:-:S04]  /*9260*/  ISETP.NE.AND P1, PT, R2, 0x12, PT ;  /* 0x000000120200780c */ /* 0x000fc80003f25270 */
[----:B------:R-:W-:Y:S02]  /*9270*/  SEL R3, RZ, 0x1, P1 ;  /* 0x00000001ff037807 */ /* 0x000fe40000800000 */
[----:B0-----:R-:W-:Y:S02]  /*9280*/  SEL R7, R2, RZ, P1 ;  /* 0x000000ff02077207 */ /* 0x001fe40000800000 */
[----:B------:R-:W-:-:S03]  /*9290*/  LOP3.LUT R12, R12, R3, RZ, 0x3c, !PT ;  /* 0x000000030c0c7212 */ /* 0x000fc600078e3cff */
[----:B------:R-:W-:Y:S01]  /*92a0*/  IMAD R9, R7, 0x8, R0 ;  /* 0x0000000807097824 */ /* 0x000fe200078e0200 */
[----:B------:R-:W-:Y:S01]  /*92b0*/  SHF.L.U32 R4, R12, 0x1f, RZ ;  /* 0x0000001f0c047819 */ /* 0x000fe200000006ff */
[----:B-1----:R-:W-:Y:S06]  /*92c0*/  @!P0 BRA `(.L_x_194) ;  /* 0x0000000800f08947 */ /* 0x002fec0003800000 */
.L_x_221:
[----:B------:R-:W1:Y:S01]  /*92d0*/  SYNCS.PHASECHK.TRANS64.TRYWAIT P0, [R9+URZ], R4 ;  /* 0x00000004090075a7 */ /* 0x000e62000800017f */
[----:B------:R-:W-:-:S05]  /*92e0*/  VIADD R2, R7, 0x1 ;  /* 0x0000000107027836 */ /* 0x000fca0000000000 */
[----:B------:R-:W-:-:S04]  /*92f0*/  ISETP.NE.AND P1, PT, R2, 0x12, PT ;  /* 0x000000120200780c */ /* 0x000fc80003f25270 */
[----:B------:R-:W-:Y:S02]  /*9300*/  SEL R3, RZ, 0x1, P1 ;  /* 0x00000001ff037807 */ /* 0x000fe40000800000 */
[----:B------:R-:W-:Y:S02]  /*9310*/  SEL R7, R2, RZ, P1 ;  /* 0x000000ff02077207 */ /* 0x000fe40000800000 */
[----:B------:R-:W-:-:S03]  /*9320*/  LOP3.LUT R12, R12, R3, RZ, 0x3c, !PT ;  /* 0x000000030c0c7212 */ /* 0x000fc600078e3cff */
[----:B0-----:R-:W-:Y:S01]  /*9330*/  IMAD R6, R7, 0x8, R0 ;  /* 0x0000000807067824 */ /* 0x001fe200078e0200 */
[----:B------:R-:W-:Y:S01]  /*9340*/  SHF.L.U32 R5, R12, 0x1f, RZ ;  /* 0x0000001f0c057819 */ /* 0x000fe200000006ff */
[----:B-1----:R-:W-:Y:S06]  /*9350*/  @!P0 BRA `(.L_x_195) ;  /* 0x0000000800e08947 */ /* 0x002fec0003800000 */
.L_x_222:
        /* <DEDUP_REMOVED lines=9> */
.L_x_223:
        /* <DEDUP_REMOVED lines=9> */
.L_x_224:
        /* <DEDUP_REMOVED lines=9> */
.L_x_225:
        /* <DEDUP_REMOVED lines=9> */
.L_x_226:
        /* <DEDUP_REMOVED lines=9> */
.L_x_227:
        /* <DEDUP_REMOVED lines=9> */
.L_x_228:
        /* <DEDUP_REMOVED lines=9> */
.L_x_229:
        /* <DEDUP_REMOVED lines=9> */
.L_x_230:
        /* <DEDUP_REMOVED lines=9> */
.L_x_231:
        /* <DEDUP_REMOVED lines=9> */
.L_x_232:
        /* <DEDUP_REMOVED lines=9> */
.L_x_233:
        /* <DEDUP_REMOVED lines=9> */
.L_x_234:
[----:B------:R-:W1:Y:S01]  /*9a20*/  SYNCS.PHASECHK.TRANS64.TRYWAIT P0, [R6+URZ], R5 ;  /* 0x00000005060075a7 */ /* 0x000e62000800017f */
[----:B------:R-:W-:-:S05]  /*9a30*/  VIADD R2, R7, 0x1 ;  /* 0x0000000107027836 */ /* 0x000fca0000000000 */
[----:B------:R-:W-:-:S04]  /*9a40*/  ISETP.NE.AND P1, PT, R2, 0x12, PT ;  /* 0x000000120200780c */ /* 0x000fc80003f25270 */
[----:B0-----:R-:W-:Y:S02]  /*9a50*/  SEL R4, RZ, 0x1, P1 ;  /* 0x00000001ff047807 */ /* 0x001fe40000800000 */
[----:B------:R-:W-:Y:S02]  /*9a60*/  SEL R3, R2, RZ, P1 ;  /* 0x000000ff02037207 */ /* 0x000fe40000800000 */
[----:B------:R-:W-:Y:S01]  /*9a70*/  LOP3.LUT R4, R11, R4, RZ, 0x3c, !PT ;  /* 0x000000040b047212 */ /* 0x000fe200078e3cff */
[----:B-1----:R-:W-:Y:S06]  /*9a80*/  @!P0 BRA `(.L_x_208) ;  /* 0x0000000800188947 */ /* 0x002fec0003800000 */
.L_x_235:
[----:B------:R-:W-:Y:S01]  /*9a90*/  IMAD R3, R3, 0x8, R0 ;  /* 0x0000000803037824 */ /* 0x000fe200078e0200 */
[----:B------:R-:W-:-:S07]  /*9aa0*/  SHF.L.U32 R0, R4, 0x1f, RZ ;  /* 0x0000001f04007819 */ /* 0x000fce00000006ff */
.L_x_209:
[----:B-1----:R1:W2:Y:S02]  /*9ab0*/  SYNCS.PHASECHK.TRANS64.TRYWAIT P0, [R3+URZ], R0 ;  /* 0x00000000030075a7 */ /* 0x0022a4000800017f */
[----:B--2---:R-:W-:Y:S05]  /*9ac0*/  @!P0 NANOSLEEP.SYNCS 0x989680 ;  /* 0x009896800000895d */ /* 0x004fea0003900000 */
[----:B------:R-:W2:Y:S02]  /*9ad0*/  @!P0 SYNCS.PHASECHK.TRANS64 P0, [R3+URZ], R0 ;  /* 0x00000000030085a7 */ /* 0x000ea4000800007f */
[----:B--2---:R-:W-:Y:S05]  /*9ae0*/  @!P0 BRA `(.L_x_209) ;  /* 0xfffffffc00f08947 */ /* 0x004fea000383ffff */
.L_x_190:
[----:B------:R-:W-:Y:S05]  /*9af0*/  BSYNC B0 ;  /* 0x0000000000007941 */ /* 0x000fea0003800000 */
.L_x_189:
[----:B------:R-:W-:Y:S05]  /*9b00*/  EXIT ;  /* 0x000000000000794d */ /* 0x000fea0003800000 */
.L_x_20:
[----:B0-----:R-:W-:-:S04]  /*9b10*/  IMAD.U32 R19, RZ, RZ, UR15 ;  /* 0x0000000fff137e24 */ /* 0x001fc8000f8e00ff */
[----:B------:R0:W1:Y:S03]  /*9b20*/  SYNCS.PHASECHK.TRANS64.TRYWAIT P0, [R19+URZ+-0x8], R18 ;  /* 0xfffff812130075a7 */ /* 0x000066000800017f */
[----:B-1----:R-:W-:Y:S05]  /*9b30*/  @!P0 NANOSLEEP.SYNCS 0x989680 ;  /* 0x009896800000895d */ /* 0x002fea0003900000 */
[----:B------:R-:W1:Y:S02]  /*9b40*/  @!P0 SYNCS.PHASECHK.TRANS64 P0, [R19+URZ+-0x8], R18 ;  /* 0xfffff812130085a7 */ /* 0x000e64000800007f */
[----:B-1----:R-:W-:Y:S05]  /*9b50*/  @!P0 BRA `(.L_x_20) ;  /* 0xfffffffc00ec8947 */ /* 0x002fea000383ffff */
[----:B------:R-:W-:Y:S05]  /*9b60*/  BRA `(.L_x_210) ;  /* 0xffffff7c00447947 */ /* 0x000fea000383ffff */
.L_x_25:
[----:B-1----:R-:W-:-:S04]  /*9b70*/  IMAD.U32 R19, RZ, RZ, UR6 ;  /* 0x00000006ff137e24 */ /* 0x002fc8000f8e00ff */
[----:B------:R1:W4:Y:S03]  /*9b80*/  SYNCS.PHASECHK.TRANS64.TRYWAIT P0, [R19+URZ], R18 ;  /* 0x00000012130075a7 */ /* 0x000326000800017f */
[----:B----4-:R-:W-:Y:S05]  /*9b90*/  @!P0 NANOSLEEP.SYNCS 0x989680 ;  /* 0x009896800000895d */ /* 0x010fea0003900000 */
[----:B------:R-:W4:Y:S02]  /*9ba0*/  @!P0 SYNCS.PHASECHK.TRANS64 P0, [R19+URZ], R18 ;  /* 0x00000012130085a7 */ /* 0x000f24000800007f */
[----:B----4-:R-:W-:Y:S05]  /*9bb0*/  @!P0 BRA `(.L_x_25) ;  /* 0xfffffffc00ec8947 */ /* 0x010fea000383ffff */
[----:B------:R-:W-:Y:S05]  /*9bc0*/  BRA `(.L_x_24) ;  /* 0xffffff8000707947 */ /* 0x000fea000383ffff */
.L_x_31:
[----:B-1----:R-:W-:-:S04]  /*9bd0*/  IMAD.U32 R21, RZ, RZ, UR9 ;  /* 0x00000009ff157e24 */ /* 0x002fc8000f8e00ff */
[----:B------:R1:W4:Y:S03]  /*9be0*/  SYNCS.PHASECHK.TRANS64.TRYWAIT P0, [R21+URZ], R20 ;  /* 0x00000014150075a7 */ /* 0x000326000800017f */
[----:B----4-:R-:W-:Y:S05]  /*9bf0*/  @!P0 NANOSLEEP.SYNCS 0x989680 ;  /* 0x009896800000895d */ /* 0x010fea0003900000 */
[----:B------:R-:W4:Y:S02]  /*9c00*/  @!P0 SYNCS.PHASECHK.TRANS64 P0, [R21+URZ], R20 ;  /* 0x00000014150085a7 */ /* 0x000f24000800007f */
[----:B----4-:R-:W-:Y:S05]  /*9c10*/  @!P0 BRA `(.L_x_31) ;  /* 0xfffffffc00ec8947 */ /* 0x010fea000383ffff */
[----:B------:R-:W-:Y:S05]  /*9c20*/  BRA `(.L_x_30) ;  /* 0xffffff8800a87947 */ /* 0x000fea000383ffff */
.L_x_39:
[----:B0-----:R-:W-:-:S04]  /*9c30*/  IMAD.U32 R19, RZ, RZ, UR15 ;  /* 0x0000000fff137e24 */ /* 0x001fc8000f8e00ff */
[----:B------:R0:W1:Y:S03]  /*9c40*/  SYNCS.PHASECHK.TRANS64.TRYWAIT P0, [R19+URZ+0x8], R18 ;  /* 0x00000812130075a7 */ /* 0x000066000800017f */
[----:B-1----:R-:W-:Y:S05]  /*9c50*/  @!P0 NANOSLEEP.SYNCS 0x989680 ;  /* 0x009896800000895d */ /* 0x002fea0003900000 */
[----:B------:R-:W1:Y:S02]  /*9c60*/  @!P0 SYNCS.PHASECHK.TRANS64 P0, [R19+URZ+0x8], R18 ;  /* 0x00000812130085a7 */ /* 0x000e64000800007f */
[----:B-1----:R-:W-:Y:S05]  /*9c70*/  @!P0 BRA `(.L_x_39) ;  /* 0xfffffffc00ec8947 */ /* 0x002fea000383ffff */
[----:B------:R-:W-:Y:S05]  /*9c80*/  BRA `(.L_x_211) ;  /* 0xffffff9800147947 */ /* 0x000fea000383ffff */
.L_x_176:
[----:B------:R-:W-:Y:S01]  /*9c90*/  BSSY B1, `(.L_x_212) ;  /* 0x0000006000017945 */ /* 0x000fe20003800000 */
[----:B------:R-:W-:-:S07]  /*9ca0*/  IMAD.MOV.U32 R10, RZ, RZ, -0x1 ;  /* 0xffffffffff0a7424 */ /* 0x000fce00078e00ff */
[----:B------:R-:W-:Y:S05]  /*9cb0*/  WARPSYNC.COLLECTIVE R10, `(.L_x_213) ;  /* 0x000000000a0c7348 */ /* 0x000fea0003c00000 */
[----:B------:R-:W-:Y:S02]  /*9cc0*/  ELECT P1, UR62, PT ;  /* 0x00000000003e782f */ /* 0x000fe40003820000 */
[----:B------:R-:W-:Y:S01]  /*9cd0*/  MOV R10, UR62 ;  /* 0x0000003e000a7c02 */ /* 0x000fe20008000f00 */
[----:B------:R-:W-:Y:S10]  /*9ce0*/  ENDCOLLECTIVE ;  /* 0x000000000000791b */ /* 0x000ff40003800000 */
.L_x_213:
[----:B------:R-:W-:Y:S05]  /*9cf0*/  BSYNC B1 ;  /* 0x0000000000017941 */ /* 0x000fea0003800000 */
.L_x_212:
[----:B------:R-:W-:Y:S05]  /*9d00*/  BRA `(.L_x_214) ;  /* 0xffffffe800087947 */ /* 0x000fea000383ffff */
.L_x_179:
[----:B-1----:R1:W2:Y:S02]  /*9d10*/  SYNCS.PHASECHK.TRANS64.TRYWAIT P1, [R21+URZ+0x90], R10 ;  /* 0x0000900a150075a7 */ /* 0x0022a4000802017f */
[----:B--2---:R-:W-:Y:S05]  /*9d20*/  @!P1 NANOSLEEP.SYNCS 0x989680 ;  /* 0x009896800000995d */ /* 0x004fea0003900000 */
[----:B------:R-:W2:Y:S02]  /*9d30*/  @!P1 SYNCS.PHASECHK.TRANS64 P1, [R21+URZ+0x90], R10 ;  /* 0x0000900a150095a7 */ /* 0x000ea4000802007f */
[----:B--2---:R-:W-:Y:S05]  /*9d40*/  @!P1 BRA `(.L_x_179) ;  /* 0xfffffffc00f09947 */ /* 0x004fea000383ffff */
[----:B------:R-:W-:Y:S05]  /*9d50*/  BRA `(.L_x_215) ;  /* 0xffffffe8003c7947 */ /* 0x000fea000383ffff */
.L_x_188:
[----:B------:R-:W-:Y:S01]  /*9d60*/  BSSY B0, `(.L_x_216) ;  /* 0x0000006000007945 */ /* 0x000fe20003800000 */
[----:B------:R-:W-:-:S07]  /*9d70*/  IMAD.MOV.U32 R10, RZ, RZ, -0x1 ;  /* 0xffffffffff0a7424 */ /* 0x000fce00078e00ff */
[----:B------:R-:W-:Y:S05]  /*9d80*/  WARPSYNC.COLLECTIVE R10, `(.L_x_217) ;  /* 0x000000000a0c7348 */ /* 0x000fea0003c00000 */
[----:B------:R-:W-:Y:S02]  /*9d90*/  ELECT P1, UR62, PT ;  /* 0x00000000003e782f */ /* 0x000fe40003820000 */
[----:B------:R-:W-:Y:S01]  /*9da0*/  MOV R10, UR62 ;  /* 0x0000003e000a7c02 */ /* 0x000fe20008000f00 */
[----:B------:R-:W-:Y:S10]  /*9db0*/  ENDCOLLECTIVE ;  /* 0x000000000000791b */ /* 0x000ff40003800000 */
.L_x_217:
[----:B------:R-:W-:Y:S05]  /*9dc0*/  BSYNC B0 ;  /* 0x0000000000007941 */ /* 0x000fea0003800000 */
.L_x_216:
[----:B------:R-:W-:Y:S01]  /*9dd0*/  PLOP3.LUT P0, PT, P1, PT, PT, 0x80, 0x0 ;  /* 0x000000000000781c */ /* 0x000fe20000f0f070 */
[----:B------:R-:W-:-:S12]  /*9de0*/  BRA `(.L_x_218) ;  /* 0xfffffff0009c7947 */ /* 0x000fd8000383ffff */
.L_x_192:
[----:B0-----:R0:W1:Y:S02]  /*9df0*/  SYNCS.PHASECHK.TRANS64.TRYWAIT P0, [R5+URZ], R2 ;  /* 0x00000002050075a7 */ /* 0x001064000800017f */
[----:B-1----:R-:W-:Y:S05]  /*9e00*/  @!P0 NANOSLEEP.SYNCS 0x989680 ;  /* 0x009896800000895d */ /* 0x002fea0003900000 */
[----:B------:R-:W1:Y:S02]  /*9e10*/  @!P0 SYNCS.PHASECHK.TRANS64 P0, [R5+URZ], R2 ;  /* 0x00000002050085a7 */ /* 0x000e64000800007f */
[----:B-1----:R-:W-:Y:S05]  /*9e20*/  @!P0 BRA `(.L_x_192) ;  /* 0xfffffffc00f08947 */ /* 0x002fea000383ffff */
[----:B------:R-:W-:Y:S05]  /*9e30*/  BRA `(.L_x_219) ;  /* 0xfffffff000dc7947 */ /* 0x000fea000383ffff */
.L_x_193:
[----:B0-----:R0:W1:Y:S02]  /*9e40*/  SYNCS.PHASECHK.TRANS64.TRYWAIT P0, [R7+URZ], R4 ;  /* 0x00000004070075a7 */ /* 0x001064000800017f */
[----:B-1----:R-:W-:Y:S05]  /*9e50*/  @!P0 NANOSLEEP.SYNCS 0x989680 ;  /* 0x009896800000895d */ /* 0x002fea0003900000 */
[----:B------:R-:W1:Y:S02]  /*9e60*/  @!P0 SYNCS.PHASECHK.TRANS64 P0, [R7+URZ], R4 ;  /* 0x00000004070085a7 */ /* 0x000e64000800007f */
[----:B-1----:R-:W-:Y:S05]  /*9e70*/  @!P0 BRA `(.L_x_193) ;  /* 0xfffffffc00f08947 */ /* 0x002fea000383ffff */
[----:B------:R-:W-:Y:S05]  /*9e80*/  BRA `(.L_x_220) ;  /* 0xfffffff000ec7947 */ /* 0x000fea000383ffff */
.L_x_194:
[----:B0-----:R0:W1:Y:S02]  /*9e90*/  SYNCS.PHASECHK.TRANS64.TRYWAIT P0, [R6+URZ], R5 ;  /* 0x00000005060075a7 */ /* 0x001064000800017f */
[----:B-1----:R-:W-:Y:S05]  /*9ea0*/  @!P0 NANOSLEEP.SYNCS 0x989680 ;  /* 0x009896800000895d */ /* 0x002fea0003900000 */
[----:B------:R-:W1:Y:S02]  /*9eb0*/  @!P0 SYNCS.PHASECHK.TRANS64 P0, [R6+URZ], R5 ;  /* 0x00000005060085a7 */ /* 0x000e64000800007f */
[----:B-1----:R-:W-:Y:S05]  /*9ec0*/  @!P0 BRA `(.L_x_194) ;  /* 0xfffffffc00f08947 */ /* 0x002fea000383ffff */
[----:B------:R-:W-:Y:S05]  /*9ed0*/  BRA `(.L_x_221) ;  /* 0xfffffff000fc7947 */ /* 0x000fea000383ffff */
.L_x_195:
[----:B0-----:R0:W1:Y:S02]  /*9ee0*/  SYNCS.PHASECHK.TRANS64.TRYWAIT P0, [R9+URZ], R4 ;  /* 0x00000004090075a7 */ /* 0x001064000800017f */
[----:B-1----:R-:W-:Y:S05]  /*9ef0*/  @!P0 NANOSLEEP.SYNCS 0x989680 ;  /* 0x009896800000895d */ /* 0x002fea0003900000 */
[----:B------:R-:W1:Y:S02]  /*9f00*/  @!P0 SYNCS.PHASECHK.TRANS64 P0, [R9+URZ], R4 ;  /* 0x00000004090085a7 */ /* 0x000e64000800007f */
[----:B-1----:R-:W-:Y:S05]  /*9f10*/  @!P0 BRA `(.L_x_195) ;  /* 0xfffffffc00f08947 */ /* 0x002fea000383ffff */
[----:B------:R-:W-:Y:S05]  /*9f20*/  BRA `(.L_x_222) ;  /* 0xfffffff4000c7947 */ /* 0x000fea000383ffff */
.L_x_196:
[----:B0-----:R0:W1:Y:S02]  /*9f30*/  SYNCS.PHASECHK.TRANS64.TRYWAIT P0, [R6+URZ], R5 ;  /* 0x00000005060075a7 */ /* 0x001064000800017f */
[----:B-1----:R-:W-:Y:S05]  /*9f40*/  @!P0 NANOSLEEP.SYNCS 0x989680 ;  /* 0x009896800000895d */ /* 0x002fea0003900000 */
[----:B------:R-:W1:Y:S02]  /*9f50*/  @!P0 SYNCS.PHASECHK.TRANS64 P0, [R6+URZ], R5 ;  /* 0x00000005060085a7 */ /* 0x000e64000800007f */
[----:B-1----:R-:W-:Y:S05]  /*9f60*/  @!P0 BRA `(.L_x_196) ;  /* 0xfffffffc00f08947 */ /* 0x002fea000383ffff */
[----:B------:R-:W-:Y:S05]  /*9f70*/  BRA `(.L_x_223) ;  /* 0xfffffff4001c7947 */ /* 0x000fea000383ffff */
.L_x_197:
[----:B0-----:R0:W1:Y:S02]  /*9f80*/  SYNCS.PHASECHK.TRANS64.TRYWAIT P0, [R9+URZ], R4 ;  /* 0x00000004090075a7 */ /* 0x001064000800017f */
[----:B-1----:R-:W-:Y:S05]  /*9f90*/  @!P0 NANOSLEEP.SYNCS 0x989680 ;  /* 0x009896800000895d */ /* 0x002fea0003900000 */
[----:B------:R-:W1:Y:S02]  /*9fa0*/  @!P0 SYNCS.PHASECHK.TRANS64 P0, [R9+URZ], R4 ;  /* 0x00000004090085a7 */ /* 0x000e64000800007f */
[----:B-1----:R-:W-:Y:S05]  /*9fb0*/  @!P0 BRA `(.L_x_197) ;  /* 0xfffffffc00f08947 */ /* 0x002fea000383ffff */
[----:B------:R-:W-:Y:S05]  /*9fc0*/  BRA `(.L_x_224) ;  /* 0xfffffff4002c7947 */ /* 0x000fea000383ffff */
.L_x_198:
[----:B0-----:R0:W1:Y:S02]  /*9fd0*/  SYNCS.PHASECHK.TRANS64.TRYWAIT P0, [R6+URZ], R5 ;  /* 0x00000005060075a7 */ /* 0x001064000800017f */
[----:B-1----:R-:W-:Y:S05]  /*9fe0*/  @!P0 NANOSLEEP.SYNCS 0x989680 ;  /* 0x009896800000895d */ /* 0x002fea0003900000 */
[----:B------:R-:W1:Y:S02]  /*9ff0*/  @!P0 SYNCS.PHASECHK.TRANS64 P0, [R6+URZ], R5 ;  /* 0x00000005060085a7 */ /* 0x000e64000800007f */
[----:B-1----:R-:W-:Y:S05]  /*a000*/  @!P0 BRA `(.L_x_198) ;  /* 0xfffffffc00f08947 */ /* 0x002fea000383ffff */
[----:B------:R-:W-:Y:S05]  /*a010*/  BRA `(.L_x_225) ;  /* 0xfffffff4003c7947 */ /* 0x000fea000383ffff */
.L_x_199:
[----:B0-----:R0:W1:Y:S02]  /*a020*/  SYNCS.PHASECHK.TRANS64.TRYWAIT P0, [R9+URZ], R4 ;  /* 0x00000004090075a7 */ /* 0x001064000800017f */
[----:B-1----:R-:W-:Y:S05]  /*a030*/  @!P0 NANOSLEEP.SYNCS 0x989680 ;  /* 0x009896800000895d */ /* 0x002fea0003900000 */
[----:B------:R-:W1:Y:S02]  /*a040*/  @!P0 SYNCS.PHASECHK.TRANS64 P0, [R9+URZ], R4 ;  /* 0x00000004090085a7 */ /* 0x000e64000800007f */
[----:B-1----:R-:W-:Y:S05]  /*a050*/  @!P0 BRA `(.L_x_199) ;  /* 0xfffffffc00f08947 */ /* 0x002fea000383ffff */
[----:B------:R-:W-:Y:S05]  /*a060*/  BRA `(.L_x_226) ;  /* 0xfffffff4004c7947 */ /* 0x000fea000383ffff */
.L_x_200:
[----:B0-----:R0:W1:Y:S02]  /*a070*/  SYNCS.PHASECHK.TRANS64.TRYWAIT P0, [R6+URZ], R5 ;  /* 0x00000005060075a7 */ /* 0x001064000800017f */
[----:B-1----:R-:W-:Y:S05]  /*a080*/  @!P0 NANOSLEEP.SYNCS 0x989680 ;  /* 0x009896800000895d */ /* 0x002fea0003900000 */
[----:B------:R-:W1:Y:S02]  /*a090*/  @!P0 SYNCS.PHASECHK.TRANS64 P0, [R6+URZ], R5 ;  /* 0x00000005060085a7 */ /* 0x000e64000800007f */
[----:B-1----:R-:W-:Y:S05]  /*a0a0*/  @!P0 BRA `(.L_x_200) ;  /* 0xfffffffc00f08947 */ /* 0x002fea000383ffff */
[----:B------:R-:W-:Y:S05]  /*a0b0*/  BRA `(.L_x_227) ;  /* 0xfffffff4005c7947 */ /* 0x000fea000383ffff */
.L_x_201:
[----:B0-----:R0:W1:Y:S02]  /*a0c0*/  SYNCS.PHASECHK.TRANS64.TRYWAIT P0, [R9+URZ], R4 ;  /* 0x00000004090075a7 */ /* 0x001064000800017f */
[----:B-1----:R-:W-:Y:S05]  /*a0d0*/  @!P0 NANOSLEEP.SYNCS 0x989680 ;  /* 0x009896800000895d */ /* 0x002fea0003900000 */
[----:B------:R-:W1:Y:S02]  /*a0e0*/  @!P0 SYNCS.PHASECHK.TRANS64 P0, [R9+URZ], R4 ;  /* 0x00000004090085a7 */ /* 0x000e64000800007f */
[----:B-1----:R-:W-:Y:S05]  /*a0f0*/  @!P0 BRA `(.L_x_201) ;  /* 0xfffffffc00f08947 */ /* 0x002fea000383ffff */
[----:B------:R-:W-:Y:S05]  /*a100*/  BRA `(.L_x_228) ;  /* 0xfffffff4006c7947 */ /* 0x000fea000383ffff */
.L_x_202:
[----:B0-----:R0:W1:Y:S02]  /*a110*/  SYNCS.PHASECHK.TRANS64.TRYWAIT P0, [R6+URZ], R5 ;  /* 0x00000005060075a7 */ /* 0x001064000800017f */
[----:B-1----:R-:W-:Y:S05]  /*a120*/  @!P0 NANOSLEEP.SYNCS 0x989680 ;  /* 0x009896800000895d */ /* 0x002fea0003900000 */
[----:B------:R-:W1:Y:S02]  /*a130*/  @!P0 SYNCS.PHASECHK.TRANS64 P0, [R6+URZ], R5 ;  /* 0x00000005060085a7 */ /* 0x000e64000800007f */
[----:B-1----:R-:W-:Y:S05]  /*a140*/  @!P0 BRA `(.L_x_202) ;  /* 0xfffffffc00f08947 */ /* 0x002fea000383ffff */
[----:B------:R-:W-:Y:S05]  /*a150*/  BRA `(.L_x_229) ;  /* 0xfffffff4007c7947 */ /* 0x000fea000383ffff */
.L_x_203:
[----:B0-----:R0:W1:Y:S02]  /*a160*/  SYNCS.PHASECHK.TRANS64.TRYWAIT P0, [R9+URZ], R4 ;  /* 0x00000004090075a7 */ /* 0x001064000800017f */
[----:B-1----:R-:W-:Y:S05]  /*a170*/  @!P0 NANOSLEEP.SYNCS 0x989680 ;  /* 0x009896800000895d */ /* 0x002fea0003900000 */
[----:B------:R-:W1:Y:S02]  /*a180*/  @!P0 SYNCS.PHASECHK.TRANS64 P0, [R9+URZ], R4 ;  /* 0x00000004090085a7 */ /* 0x000e64000800007f */
[----:B-1----:R-:W-:Y:S05]  /*a190*/  @!P0 BRA `(.L_x_203) ;  /* 0xfffffffc00f08947 */ /* 0x002fea000383ffff */
[----:B------:R-:W-:Y:S05]  /*a1a0*/  BRA `(.L_x_230) ;  /* 0xfffffff4008c7947 */ /* 0x000fea000383ffff */
.L_x_204:
[----:B0-----:R0:W1:Y:S02]  /*a1b0*/  SYNCS.PHASECHK.TRANS64.TRYWAIT P0, [R6+URZ], R5 ;  /* 0x00000005060075a7 */ /* 0x001064000800017f */
[----:B-1----:R-:W-:Y:S05]  /*a1c0*/  @!P0 NANOSLEEP.SYNCS 0x989680 ;  /* 0x009896800000895d */ /* 0x002fea0003900000 */
[----:B------:R-:W1:Y:S02]  /*a1d0*/  @!P0 SYNCS.PHASECHK.TRANS64 P0, [R6+URZ], R5 ;  /* 0x00000005060085a7 */ /* 0x000e64000800007f */
[----:B-1----:R-:W-:Y:S05]  /*a1e0*/  @!P0 BRA `(.L_x_204) ;  /* 0xfffffffc00f08947 */ /* 0x002fea000383ffff */
[----:B------:R-:W-:Y:S05]  /*a1f0*/  BRA `(.L_x_231) ;  /* 0xfffffff4009c7947 */ /* 0x000fea000383ffff */
.L_x_205:
[----:B0-----:R0:W1:Y:S02]  /*a200*/  SYNCS.PHASECHK.TRANS64.TRYWAIT P0, [R9+URZ], R4 ;  /* 0x00000004090075a7 */ /* 0x001064000800017f */
[----:B-1----:R-:W-:Y:S05]  /*a210*/  @!P0 NANOSLEEP.SYNCS 0x989680 ;  /* 0x009896800000895d */ /* 0x002fea0003900000 */
[----:B------:R-:W1:Y:S02]  /*a220*/  @!P0 SYNCS.PHASECHK.TRANS64 P0, [R9+URZ], R4 ;  /* 0x00000004090085a7 */ /* 0x000e64000800007f */
[----:B-1----:R-:W-:Y:S05]  /*a230*/  @!P0 BRA `(.L_x_205) ;  /* 0xfffffffc00f08947 */ /* 0x002fea000383ffff */
[----:B------:R-:W-:Y:S05]  /*a240*/  BRA `(.L_x_232) ;  /* 0xfffffff400ac7947 */ /* 0x000fea000383ffff */
.L_x_206:
[----:B0-----:R0:W1:Y:S02]  /*a250*/  SYNCS.PHASECHK.TRANS64.TRYWAIT P0, [R6+URZ], R5 ;  /* 0x00000005060075a7 */ /* 0x001064000800017f */
[----:B-1----:R-:W-:Y:S05]  /*a260*/  @!P0 NANOSLEEP.SYNCS 0x989680 ;  /* 0x009896800000895d */ /* 0x002fea0003900000 */
[----:B------:R-:W1:Y:S02]  /*a270*/  @!P0 SYNCS.PHASECHK.TRANS64 P0, [R6+URZ], R5 ;  /* 0x00000005060085a7 */ /* 0x000e64000800007f */
[----:B-1----:R-:W-:Y:S05]  /*a280*/  @!P0 BRA `(.L_x_206) ;  /* 0xfffffffc00f08947 */ /* 0x002fea000383ffff */
[----:B------:R-:W-:Y:S05]  /*a290*/  BRA `(.L_x_233) ;  /* 0xfffffff400bc7947 */ /* 0x000fea000383ffff */
.L_x_207:
[----:B0-----:R0:W1:Y:S02]  /*a2a0*/  SYNCS.PHASECHK.TRANS64.TRYWAIT P0, [R9+URZ], R4 ;  /* 0x00000004090075a7 */ /* 0x001064000800017f */
[----:B-1----:R-:W-:Y:S05]  /*a2b0*/  @!P0 NANOSLEEP.SYNCS 0x989680 ;  /* 0x009896800000895d */ /* 0x002fea0003900000 */
[----:B------:R-:W1:Y:S02]  /*a2c0*/  @!P0 SYNCS.PHASECHK.TRANS64 P0, [R9+URZ], R4 ;  /* 0x00000004090085a7 */ /* 0x000e64000800007f */
[----:B-1----:R-:W-:Y:S05]  /*a2d0*/  @!P0 BRA `(.L_x_207) ;  /* 0xfffffffc00f08947 */ /* 0x002fea000383ffff */
[----:B------:R-:W-:Y:S05]  /*a2e0*/  BRA `(.L_x_234) ;  /* 0xfffffff400cc7947 */ /* 0x000fea000383ffff */
.L_x_208:
[----:B0-----:R0:W1:Y:S02]  /*a2f0*/  SYNCS.PHASECHK.TRANS64.TRYWAIT P0, [R6+URZ], R5 ;  /* 0x00000005060075a7 */ /* 0x001064000800017f */
[----:B-1----:R-:W-:Y:S05]  /*a300*/  @!P0 NANOSLEEP.SYNCS 0x989680 ;  /* 0x009896800000895d */ /* 0x002fea0003900000 */
[----:B------:R-:W1:Y:S02]  /*a310*/  @!P0 SYNCS.PHASECHK.TRANS64 P0, [R6+URZ], R5 ;  /* 0x00000005060085a7 */ /* 0x000e64000800007f */
[----:B-1----:R-:W-:Y:S05]  /*a320*/  @!P0 BRA `(.L_x_208) ;  /* 0xfffffffc00f08947 */ /* 0x002fea000383ffff */
[----:B------:R-:W-:Y:S05]  /*a330*/  BRA `(.L_x_235) ;  /* 0xfffffff400d47947 */ /* 0x000fea000383ffff */
.L_x_236:
[----:B------:R-:W-:-:S00]  /*a340*/  BRA `(.L_x_236) ;  /* 0xfffffffc00fc7947 */ /* 0x000fc0000383ffff */
[----:B------:R-:W-:-:S00]  /*a350*/  NOP ;  /* 0x0000000000007918 */ /* 0x000fc00000000000 */
        /* <DEDUP_REMOVED lines=10> */
.L_x_237:


//--------------------- .nv.shared._ZN7cutlass13device_kernelINS_4gemm6kernel13GemmUniversalIN4cute5tupleIJiiiiEEENS1_10collective13CollectiveMmaINS1_37MainloopSm90TmaGmmaWarpSpecializedFP8ILi18ENS5_IJNS4_1CILi8EEENSA_ILi1EEESC_EEENS1_32KernelTmaWarpSpecializedPingpongEEENS5_IJNSA_ILi64EEENSA_ILi128EEESG_EEENS_12float_e5m2_tENS5_IJlSC_lEEESJ_SK_NS4_8TiledMMAINS4_8MMA_AtomIJNS4_4SM904GMMA31MMA_64x128x32_F32E5M2E5M2_SS_TNILNSO_7ScaleInE1ELSQ_1EEEEEENS4_6LayoutINS5_IJSC_SC_SC_EEENS5_IJNSA_ILi0EEESV_SV_EEEEENS5_IJNS4_10UnderscoreESY_SY_EEEEENS4_13SM90_TMA_LOADENS4_14ComposedLayoutINS4_7SwizzleILi2ELi4ELi3EEENS4_18smem_ptr_flag_bitsILi8EEENST_INS5_IJSB_SG_EEENS5_IJSG_SC_EEEEEEEvNS4_8identityENS4_23SM90_TMA_LOAD_MULTICASTES1A_vS1B_EENS_8epilogue10collective6detail29Sm90TmaWarpSpecializedAdapterINS1F_15DefaultEpilogueISJ_SK_SK_NS1E_6thread17LinearCombinationISJ_Li1EffLNS1J_9ScaleType4KindE0ELNS_15FloatRoundStyleE2ESJ_EENS1_15EpilogueDefaultEEEEEvvEEEEvNT_6ParamsE --------------------------
	.section	.nv.shared._ZN7cutlass13device_kernelINS_4gemm6kernel13GemmUniversalIN4cute5tupleIJiiiiEEENS1_10collective13CollectiveMmaINS1_37MainloopSm90TmaGmmaWarpSpecializedFP8ILi18ENS5_IJNS4_1CILi8EEENSA_ILi1EEESC_EEENS1_32KernelTmaWarpSpecializedPingpongEEENS5_IJNSA_ILi64EEENSA_ILi128EEESG_EEENS_12float_e5m2_tENS5_IJlSC_lEEESJ_SK_NS4_8TiledMMAINS4_8MMA_AtomIJNS4_4SM904GMMA31MMA_64x128x32_F32E5M2E5M2_SS_TNILNSO_7ScaleInE1ELSQ_1EEEEEENS4_6LayoutINS5_IJSC_SC_SC_EEENS5_IJNSA_ILi0EEESV_SV_EEEEENS5_IJNS4_10UnderscoreESY_SY_EEEEENS4_13SM90_TMA_LOADENS4_14ComposedLayoutINS4_7SwizzleILi2ELi4ELi3EEENS4_18smem_ptr_flag_bitsILi8EEENST_INS5_IJSB_SG_EEENS5_IJSG_SC_EEEEEEEvNS4_8identityENS4_23SM90_TMA_LOAD_MULTICASTES1A_vS1B_EENS_8epilogue10collective6detail29Sm90TmaWarpSpecializedAdapterINS1F_15DefaultEpilogueISJ_SK_SK_NS1E_6thread17LinearCombinationISJ_Li1EffLNS1J_9ScaleType4KindE0ELNS_15FloatRoundStyleE2ESJ_EENS1_15EpilogueDefaultEEEEEvvEEEEvNT_6ParamsE,"aw",@nobits
	.sectionflags	@""
	.align	16
	.zero		1024


//--------------------- .nv.shared.reserved.0     --------------------------
	.section	.nv.shared.reserved.0,"aw",@nobits
	.weak		__nv_reservedSMEM_offset_0_alias
	.size		__nv_reservedSMEM_offset_0_alias, 0, 0
	.other		__nv_reservedSMEM_offset_0_alias,@"STO_CUDA_RESERVED_SHARED STV_DEFAULT"
__nv_reservedSMEM_offset_0_alias:
	.zero		0


//--------------------- .nv.global                --------------------------
	.section	.nv.global,"aw",@nobits
.nv.global:
	.type		_ZN40_INTERNAL_6cb19379_4_k_cu_9332382a_195024cute1_E,@object
	.size		_ZN40_INTERNAL_6cb19379_4_k_cu_9332382a_195024cute1_E,(_ZN40_INTERNAL_6cb19379_4_k_cu_9332382a_195024cuda3std3__45__cpo6cbeginE - _ZN40_INTERNAL_6cb19379_4_k_cu_9332382a_195024cute1_E)
_ZN40_INTERNAL_6cb19379_4_k_cu_9332382a_195024cute1_E:
	.zero		1
	.type		_ZN40_INTERNAL_6cb19379_4_k_cu_9332382a_195024cuda3std3__45__cpo6cbeginE,@object
	.size		_ZN40_INTERNAL_6cb19379_4_k_cu_9332382a_195024cuda3std3__45__cpo6cbeginE,(_ZN40_INTERNAL_6cb19379_4_k_cu_9332382a_195024cuda3std3__48in_placeE - _ZN40_INTERNAL_6cb19379_4_k_cu_9332382a_195024cuda3std3__45__cpo6cbeginE)
_ZN40_INTERNAL_6cb19379_4_k_cu_9332382a_195024cuda3std3__45__cpo6cbeginE:
	.zero		1
	.type		_ZN40_INTERNAL_6cb19379_4_k_cu_9332382a_195024cuda3std3__48in_placeE,@object
	.size		_ZN40_INTERNAL_6cb19379_4_k_cu_9332382a_195024cuda3std3__48in_placeE,(_ZN40_INTERNAL_6cb19379_4_k_cu_9332382a_195024cuda3std6ranges3__45__cpo9iter_moveE - _ZN40_INTERNAL_6cb19379_4_k_cu_9332382a_195024cuda3std3__48in_placeE)
_ZN40_INTERNAL_6cb19379_4_k_cu_9332382a_195024cuda3std3__48in_placeE:
	.zero		1
	.type		_ZN40_INTERNAL_6cb19379_4_k_cu_9332382a_195024cuda3std6ranges3__45__cpo9iter_moveE,@object
	.size		_ZN40_INTERNAL_6cb19379_4_k_cu_9332382a_195024cuda3std6ranges3__45__cpo9iter_moveE,(_ZN40_INTERNAL_6cb19379_4_k_cu_9332382a_195024cuda3std3__45__cpo5beginE - _ZN40_INTERNAL_6cb19379_4_k_cu_9332382a_195024cuda3std6ranges3__45__cpo9iter_moveE)
_ZN40_INTERNAL_6cb19379_4_k_cu_9332382a_195024cuda3std6ranges3__45__cpo9iter_moveE:
	.zero		1
	.type		_ZN40_INTERNAL_6cb19379_4_k_cu_9332382a_195024cuda3std3__45__cpo5beginE,@object
	.size		_ZN40_INTERNAL_6cb19379_4_k_cu_9332382a_195024cuda3std3__45__cpo5beginE,(_ZN40_INTERNAL_6cb19379_4_k_cu_9332382a_195024cuda3std3__442_GLOBAL__N__6cb19379_4_k_cu_9332382a_195026ignoreE - _ZN40_INTERNAL_6cb19379_4_k_cu_9332382a_195024cuda3std3__45__cpo5beginE)
_ZN40_INTERNAL_6cb19379_4_k_cu_9332382a_195024cuda3std3__45__cpo5beginE:
	.zero		1
	.type		_ZN40_INTERNAL_6cb19379_4_k_cu_9332382a_195024cuda3std3__442_GLOBAL__N__6cb19379_4_k_cu_9332382a_195026ignoreE,@object
	.size		_ZN40_INTERNAL_6cb19379_4_k_cu_9332382a_195024cuda3std3__442_GLOBAL__N__6cb19379_4_k_cu_9332382a_195026ignoreE,(_ZN40_INTERNAL_6cb19379_4_k_cu_9332382a_195024cute7productE - _ZN40_INTERNAL_6cb19379_4_k_cu_9332382a_195024cuda3std3__442_GLOBAL__N__6cb19379_4_k_cu_9332382a_195026ignoreE)
_ZN40_INTERNAL_6cb19379_4_k_cu_9332382a_195024cuda3std3__442_GLOBAL__N__6cb19379_4_k_cu_9332382a_195026ignoreE:
	.zero		1
	.type		_ZN40_INTERNAL_6cb19379_4_k_cu_9332382a_195024cute7productE,@object
	.size		_ZN40_INTERNAL_6cb19379_4_k_cu_9332382a_195024cute7productE,(_ZN40_INTERNAL_6cb19379_4_k_cu_9332382a_195024cuda3std3__45__cpo3endE - _ZN40_INTERNAL_6cb19379_4_k_cu_9332382a_195024cute7productE)
_ZN40_INTERNAL_6cb19379_4_k_cu_9332382a_195024cute7productE:
	.zero		1
	.type		_ZN40_INTERNAL_6cb19379_4_k_cu_9332382a_195024cuda3std3__45__cpo3endE,@object
	.size		_ZN40_INTERNAL_6cb19379_4_k_cu_9332382a_195024cuda3std3__45__cpo3endE,(_ZN40_INTERNAL_6cb19379_4_k_cu_9332382a_195024cuda3std3__419piecewise_constructE - _ZN40_INTERNAL_6cb19379_4_k_cu_9332382a_195024cuda3std3__45__cpo3endE)
_ZN40_INTERNAL_6cb19379_4_k_cu_9332382a_195024cuda3std3__45__cpo3endE:
	.zero		1
	.type		_ZN40_INTERNAL_6cb19379_4_k_cu_9332382a_195024cuda3std3__419piecewise_constructE,@object
	.size		_ZN40_INTERNAL_6cb19379_4_k_cu_9332382a_195024cuda3std3__419piecewise_constructE,(_ZN40_INTERNAL_6cb19379_4_k_cu_9332382a_195024cuda3std3__45__cpo4cendE - _ZN40_INTERNAL_6cb19379_4_k_cu_9332382a_195024cuda3std3__419piecewise_constructE)
_ZN40_INTERNAL_6cb19379_4_k_cu_9332382a_195024cuda3std3__419piecewise_constructE:
	.zero		1
	.type		_ZN40_INTERNAL_6cb19379_4_k_cu_9332382a_195024cuda3std3__45__cpo4cendE,@object
	.size		_ZN40_INTERNAL_6cb19379_4_k_cu_9332382a_195024cuda3std3__45__cpo4cendE,(_ZN40_INTERNAL_6cb19379_4_k_cu_9332382a_195024cuda3std6ranges3__45__cpo4swapE - _ZN40_INTERNAL_6cb19379_4_k_cu_9332382a_195024cuda3std3__45__cpo4cendE)
_ZN40_INTERNAL_6cb19379_4_k_cu_9332382a_195024cuda3std3__45__cpo4cendE:
	.zero		1
	.type		_ZN40_INTERNAL_6cb19379_4_k_cu_9332382a_195024cuda3std6ranges3__45__cpo4swapE,@object
	.size		_ZN40_INTERNAL_6cb19379_4_k_cu_9332382a_195024cuda3std6ranges3__45__cpo4swapE,(.L_7 - _ZN40_INTERNAL_6cb19379_4_k_cu_9332382a_195024cuda3std6ranges3__45__cpo4swapE)
_ZN40_INTERNAL_6cb19379_4_k_cu_9332382a_195024cuda3std6ranges3__45__cpo4swapE:
	.zero		1
.L_7:


//--------------------- .nv.constant0._ZN7cutlass13device_kernelINS_4gemm6kernel13GemmUniversalIN4cute5tupleIJiiiiEEENS1_10collective13CollectiveMmaINS1_37MainloopSm90TmaGmmaWarpSpecializedFP8ILi18ENS5_IJNS4_1CILi8EEENSA_ILi1EEESC_EEENS1_32KernelTmaWarpSpecializedPingpongEEENS5_IJNSA_ILi64EEENSA_ILi128EEESG_EEENS_12float_e5m2_tENS5_IJlSC_lEEESJ_SK_NS4_8TiledMMAINS4_8MMA_AtomIJNS4_4SM904GMMA31MMA_64x128x32_F32E5M2E5M2_SS_TNILNSO_7ScaleInE1ELSQ_1EEEEEENS4_6LayoutINS5_IJSC_SC_SC_EEENS5_IJNSA_ILi0EEESV_SV_EEEEENS5_IJNS4_10UnderscoreESY_SY_EEEEENS4_13SM90_TMA_LOADENS4_14ComposedLayoutINS4_7SwizzleILi2ELi4ELi3EEENS4_18smem_ptr_flag_bitsILi8EEENST_INS5_IJSB_SG_EEENS5_IJSG_SC_EEEEEEEvNS4_8identityENS4_23SM90_TMA_LOAD_MULTICASTES1A_vS1B_EENS_8epilogue10collective6detail29Sm90TmaWarpSpecializedAdapterINS1F_15DefaultEpilogueISJ_SK_SK_NS1E_6thread17LinearCombinationISJ_Li1EffLNS1J_9ScaleType4KindE0ELNS_15FloatRoundStyleE2ESJ_EENS1_15EpilogueDefaultEEEEEvvEEEEvNT_6ParamsE --------------------------
	.section	.nv.constant0._ZN7cutlass13device_kernelINS_4gemm6kernel13GemmUniversalIN4cute5tupleIJiiiiEEENS1_10collective13CollectiveMmaINS1_37MainloopSm90TmaGmmaWarpSpecializedFP8ILi18ENS5_IJNS4_1CILi8EEENSA_ILi1EEESC_EEENS1_32KernelTmaWarpSpecializedPingpongEEENS5_IJNSA_ILi64EEENSA_ILi128EEESG_EEENS_12float_e5m2_tENS5_IJlSC_lEEESJ_SK_NS4_8TiledMMAINS4_8MMA_AtomIJNS4_4SM904GMMA31MMA_64x128x32_F32E5M2E5M2_SS_TNILNSO_7ScaleInE1ELSQ_1EEEEEENS4_6LayoutINS5_IJSC_SC_SC_EEENS5_IJNSA_ILi0EEESV_SV_EEEEENS5_IJNS4_10UnderscoreESY_SY_EEEEENS4_13SM90_TMA_LOADENS4_14ComposedLayoutINS4_7SwizzleILi2ELi4ELi3EEENS4_18smem_ptr_flag_bitsILi8EEENST_INS5_IJSB_SG_EEENS5_IJSG_SC_EEEEEEEvNS4_8identityENS4_23SM90_TMA_LOAD_MULTICASTES1A_vS1B_EENS_8epilogue10collective6detail29Sm90TmaWarpSpecializedAdapterINS1F_15DefaultEpilogueISJ_SK_SK_NS1E_6thread17LinearCombinationISJ_Li1EffLNS1J_9ScaleType4KindE0ELNS_15FloatRoundStyleE2ESJ_EENS1_15EpilogueDefaultEEEEEvvEEEEvNT_6ParamsE,"a",@progbits
	.sectionflags	@""
	.align	4
.nv.constant0._ZN7cutlass13device_kernelINS_4gemm6kernel13GemmUniversalIN4cute5tupleIJiiiiEEENS1_10collective13CollectiveMmaINS1_37MainloopSm90TmaGmmaWarpSpecializedFP8ILi18ENS5_IJNS4_1CILi8EEENSA_ILi1EEESC_EEENS1_32KernelTmaWarpSpecializedPingpongEEENS5_IJNSA_ILi64EEENSA_ILi128EEESG_EEENS_12float_e5m2_tENS5_IJlSC_lEEESJ_SK_NS4_8TiledMMAINS4_8MMA_AtomIJNS4_4SM904GMMA31MMA_64x128x32_F32E5M2E5M2_SS_TNILNSO_7ScaleInE1ELSQ_1EEEEEENS4_6LayoutINS5_IJSC_SC_SC_EEENS5_IJNSA_ILi0EEESV_SV_EEEEENS5_IJNS4_10UnderscoreESY_SY_EEEEENS4_13SM90_TMA_LOADENS4_14ComposedLayoutINS4_7SwizzleILi2ELi4ELi3EEENS4_18smem_ptr_flag_bitsILi8EEENST_INS5_IJSB_SG_EEENS5_IJSG_SC_EEEEEEEvNS4_8identityENS4_23SM90_TMA_LOAD_MULTICASTES1A_vS1B_EENS_8epilogue10collective6detail29Sm90TmaWarpSpecializedAdapterINS1F_15DefaultEpilogueISJ_SK_SK_NS1E_6thread17LinearCombinationISJ_Li1EffLNS1J_9ScaleType4KindE0ELNS_15FloatRoundStyleE2ESJ_EENS1_15EpilogueDefaultEEEEEvvEEEEvNT_6ParamsE:
	.zero		1664


//--------------------- SYMBOLS --------------------------

	.type		.nv.reservedSmem.offset0,@object
	.size		.nv.reservedSmem.offset0,0x4
